//
// Generated by NVIDIA NVVM Compiler
//
// Compiler Build ID: CL-36424714
// Cuda compilation tools, release 13.0, V13.0.88
// Based on NVVM 20.0.0
//

.version 9.0
.target sm_100
.address_size 64

	// .globl	_Z10dot_kernelPfS_S_ii

.visible .entry _Z10dot_kernelPfS_S_ii(
	.param .u64 .ptr .align 1 _Z10dot_kernelPfS_S_ii_param_0,
	.param .u64 .ptr .align 1 _Z10dot_kernelPfS_S_ii_param_1,
	.param .u64 .ptr .align 1 _Z10dot_kernelPfS_S_ii_param_2,
	.param .u32 _Z10dot_kernelPfS_S_ii_param_3,
	.param .u32 _Z10dot_kernelPfS_S_ii_param_4
)
{
	.reg .pred 	%p<11>;
	.reg .b32 	%r<47>;
	.reg .b32 	%f<68>;
	.reg .b64 	%rd<40>;

	ld.param.u64 	%rd5, [_Z10dot_kernelPfS_S_ii_param_0];
	ld.param.u64 	%rd6, [_Z10dot_kernelPfS_S_ii_param_1];
	ld.param.u64 	%rd4, [_Z10dot_kernelPfS_S_ii_param_2];
	ld.param.u32 	%r20, [_Z10dot_kernelPfS_S_ii_param_3];
	ld.param.u32 	%r21, [_Z10dot_kernelPfS_S_ii_param_4];
	cvta.to.global.u64 	%rd1, %rd6;
	cvta.to.global.u64 	%rd2, %rd5;
	mov.u32 	%r22, %ctaid.x;
	mov.u32 	%r23, %ntid.x;
	mov.u32 	%r24, %tid.x;
	mad.lo.s32 	%r25, %r22, %r23, %r24;
	mov.u32 	%r26, %ctaid.y;
	mov.u32 	%r27, %ntid.y;
	mov.u32 	%r28, %tid.y;
	mad.lo.s32 	%r29, %r26, %r27, %r28;
	mad.lo.s32 	%r1, %r21, %r25, %r29;
	mul.lo.s32 	%r30, %r21, %r20;
	setp.ge.s32 	%p1, %r1, %r30;
	@%p1 bra 	$L__BB0_14;
	setp.lt.s32 	%p2, %r20, 1;
	mov.f32 	%f67, 0f00000000;
	@%p2 bra 	$L__BB0_13;
	div.s32 	%r32, %r1, %r21;
	mul.lo.s32 	%r33, %r32, %r21;
	sub.s32 	%r2, %r1, %r33;
	mul.lo.s32 	%r3, %r32, %r20;
	and.b32  	%r4, %r20, 7;
	setp.lt.u32 	%p3, %r20, 8;
	mov.f32 	%f67, 0f00000000;
	mov.b32 	%r45, 0;
	@%p3 bra 	$L__BB0_5;
	and.b32  	%r45, %r20, 2147483640;
	neg.s32 	%r43, %r45;
	shl.b32 	%r7, %r21, 3;
	add.s64 	%rd3, %rd1, 16;
	mov.f32 	%f67, 0f00000000;
	mul.wide.s32 	%rd11, %r21, 4;
	mov.u32 	%r41, %r3;
	mov.u32 	%r42, %r2;
$L__BB0_4:
	.pragma "nounroll";
	mul.wide.s32 	%rd7, %r41, 4;
	add.s64 	%rd8, %rd3, %rd7;
	mul.wide.s32 	%rd9, %r42, 4;
	add.s64 	%rd10, %rd2, %rd9;
	ld.global.f32 	%f17, [%rd10];
	ld.global.f32 	%f18, [%rd8+-16];
	fma.rn.f32 	%f19, %f17, %f18, %f67;
	add.s64 	%rd12, %rd10, %rd11;
	ld.global.f32 	%f20, [%rd12];
	ld.global.f32 	%f21, [%rd8+-12];
	fma.rn.f32 	%f22, %f20, %f21, %f19;
	add.s64 	%rd13, %rd12, %rd11;
	ld.global.f32 	%f23, [%rd13];
	ld.global.f32 	%f24, [%rd8+-8];
	fma.rn.f32 	%f25, %f23, %f24, %f22;
	add.s64 	%rd14, %rd13, %rd11;
	ld.global.f32 	%f26, [%rd14];
	ld.global.f32 	%f27, [%rd8+-4];
	fma.rn.f32 	%f28, %f26, %f27, %f25;
	add.s64 	%rd15, %rd14, %rd11;
	ld.global.f32 	%f29, [%rd15];
	ld.global.f32 	%f30, [%rd8];
	fma.rn.f32 	%f31, %f29, %f30, %f28;
	add.s64 	%rd16, %rd15, %rd11;
	ld.global.f32 	%f32, [%rd16];
	ld.global.f32 	%f33, [%rd8+4];
	fma.rn.f32 	%f34, %f32, %f33, %f31;
	add.s64 	%rd17, %rd16, %rd11;
	ld.global.f32 	%f35, [%rd17];
	ld.global.f32 	%f36, [%rd8+8];
	fma.rn.f32 	%f37, %f35, %f36, %f34;
	add.s64 	%rd18, %rd17, %rd11;
	ld.global.f32 	%f38, [%rd18];
	ld.global.f32 	%f39, [%rd8+12];
	fma.rn.f32 	%f67, %f38, %f39, %f37;
	add.s32 	%r43, %r43, 8;
	add.s32 	%r42, %r42, %r7;
	add.s32 	%r41, %r41, 8;
	setp.ne.s32 	%p4, %r43, 0;
	@%p4 bra 	$L__BB0_4;
$L__BB0_5:
	setp.eq.s32 	%p5, %r4, 0;
	@%p5 bra 	$L__BB0_13;
	and.b32  	%r15, %r20, 3;
	setp.lt.u32 	%p6, %r4, 4;
	@%p6 bra 	$L__BB0_8;
	mad.lo.s32 	%r34, %r45, %r21, %r2;
	mul.wide.s32 	%rd19, %r34, 4;
	add.s64 	%rd20, %rd2, %rd19;
	ld.global.f32 	%f41, [%rd20];
	add.s32 	%r35, %r3, %r45;
	mul.wide.s32 	%rd21, %r35, 4;
	add.s64 	%rd22, %rd1, %rd21;
	ld.global.f32 	%f42, [%rd22];
	fma.rn.f32 	%f43, %f41, %f42, %f67;
	mul.wide.s32 	%rd23, %r21, 4;
	add.s64 	%rd24, %rd20, %rd23;
	ld.global.f32 	%f44, [%rd24];
	ld.global.f32 	%f45, [%rd22+4];
	fma.rn.f32 	%f46, %f44, %f45, %f43;
	add.s64 	%rd25, %rd24, %rd23;
	ld.global.f32 	%f47, [%rd25];
	ld.global.f32 	%f48, [%rd22+8];
	fma.rn.f32 	%f49, %f47, %f48, %f46;
	add.s64 	%rd26, %rd25, %rd23;
	ld.global.f32 	%f50, [%rd26];
	ld.global.f32 	%f51, [%rd22+12];
	fma.rn.f32 	%f67, %f50, %f51, %f49;
	add.s32 	%r45, %r45, 4;
$L__BB0_8:
	setp.eq.s32 	%p7, %r15, 0;
	@%p7 bra 	$L__BB0_13;
	setp.eq.s32 	%p8, %r15, 1;
	@%p8 bra 	$L__BB0_11;
	mad.lo.s32 	%r36, %r45, %r21, %r2;
	mul.wide.s32 	%rd27, %r36, 4;
	add.s64 	%rd28, %rd2, %rd27;
	ld.global.f32 	%f53, [%rd28];
	add.s32 	%r37, %r3, %r45;
	mul.wide.s32 	%rd29, %r37, 4;
	add.s64 	%rd30, %rd1, %rd29;
	ld.global.f32 	%f54, [%rd30];
	fma.rn.f32 	%f55, %f53, %f54, %f67;
	mul.wide.s32 	%rd31, %r21, 4;
	add.s64 	%rd32, %rd28, %rd31;
	ld.global.f32 	%f56, [%rd32];
	ld.global.f32 	%f57, [%rd30+4];
	fma.rn.f32 	%f67, %f56, %f57, %f55;
	add.s32 	%r45, %r45, 2;
$L__BB0_11:
	and.b32  	%r38, %r20, 1;
	setp.eq.b32 	%p9, %r38, 1;
	not.pred 	%p10, %p9;
	@%p10 bra 	$L__BB0_13;
	mad.lo.s32 	%r39, %r45, %r21, %r2;
	mul.wide.s32 	%rd33, %r39, 4;
	add.s64 	%rd34, %rd2, %rd33;
	ld.global.f32 	%f58, [%rd34];
	add.s32 	%r40, %r3, %r45;
	mul.wide.s32 	%rd35, %r40, 4;
	add.s64 	%rd36, %rd1, %rd35;
	ld.global.f32 	%f59, [%rd36];
	fma.rn.f32 	%f67, %f58, %f59, %f67;
$L__BB0_13:
	cvta.to.global.u64 	%rd37, %rd4;
	mul.wide.s32 	%rd38, %r1, 4;
	add.s64 	%rd39, %rd37, %rd38;
	st.global.f32 	[%rd39], %f67;
$L__BB0_14:
	ret;

}
	// .globl	_Z15convolve_kernelPfS_S_iiii
.visible .entry _Z15convolve_kernelPfS_S_iiii(
	.param .u64 .ptr .align 1 _Z15convolve_kernelPfS_S_iiii_param_0,
	.param .u64 .ptr .align 1 _Z15convolve_kernelPfS_S_iiii_param_1,
	.param .u64 .ptr .align 1 _Z15convolve_kernelPfS_S_iiii_param_2,
	.param .u32 _Z15convolve_kernelPfS_S_iiii_param_3,
	.param .u32 _Z15convolve_kernelPfS_S_iiii_param_4,
	.param .u32 _Z15convolve_kernelPfS_S_iiii_param_5,
	.param .u32 _Z15convolve_kernelPfS_S_iiii_param_6
)
{
	.reg .pred 	%p<13>;
	.reg .b32 	%r<52>;
	.reg .b32 	%f<119>;
	.reg .b64 	%rd<45>;

	ld.param.u64 	%rd10, [_Z15convolve_kernelPfS_S_iiii_param_0];
	ld.param.u64 	%rd11, [_Z15convolve_kernelPfS_S_iiii_param_1];
	ld.param.u64 	%rd9, [_Z15convolve_kernelPfS_S_iiii_param_2];
	ld.param.u32 	%r22, [_Z15convolve_kernelPfS_S_iiii_param_3];
	ld.param.u32 	%r25, [_Z15convolve_kernelPfS_S_iiii_param_4];
	ld.param.u32 	%r23, [_Z15convolve_kernelPfS_S_iiii_param_5];
	ld.param.u32 	%r24, [_Z15convolve_kernelPfS_S_iiii_param_6];
	cvta.to.global.u64 	%rd1, %rd11;
	cvta.to.global.u64 	%rd2, %rd10;
	mov.u32 	%r26, %ctaid.x;
	mov.u32 	%r27, %ntid.x;
	mov.u32 	%r28, %tid.x;
	mad.lo.s32 	%r29, %r26, %r27, %r28;
	mov.u32 	%r30, %ctaid.y;
	mov.u32 	%r31, %ntid.y;
	mov.u32 	%r32, %tid.y;
	mad.lo.s32 	%r33, %r30, %r31, %r32;
	mad.lo.s32 	%r1, %r22, %r29, %r33;
	mul.lo.s32 	%r34, %r25, %r22;
	setp.ge.s32 	%p1, %r1, %r34;
	@%p1 bra 	$L__BB1_18;
	setp.lt.s32 	%p2, %r24, 1;
	mov.f32 	%f117, 0f00000000;
	@%p2 bra 	$L__BB1_17;
	div.s32 	%r36, %r1, %r22;
	sub.s32 	%r37, %r23, %r22;
	mad.lo.s32 	%r2, %r36, %r37, %r1;
	and.b32  	%r3, %r24, 15;
	and.b32  	%r4, %r24, 7;
	add.s32 	%r5, %r4, -1;
	and.b32  	%r6, %r24, 2147483632;
	and.b32  	%r7, %r24, 3;
	neg.s32 	%r8, %r6;
	add.s64 	%rd3, %rd2, 32;
	mov.f32 	%f117, 0f00000000;
	mov.b32 	%r46, 0;
$L__BB1_3:
	setp.lt.u32 	%p3, %r24, 16;
	mad.lo.s32 	%r10, %r46, %r23, %r2;
	mul.lo.s32 	%r11, %r46, %r24;
	mov.b32 	%r50, 0;
	@%p3 bra 	$L__BB1_6;
	mul.wide.u32 	%rd12, %r11, 4;
	add.s64 	%rd13, %rd1, %rd12;
	add.s64 	%rd44, %rd13, 32;
	mov.u32 	%r47, %r10;
	mov.u32 	%r48, %r8;
$L__BB1_5:
	.pragma "nounroll";
	mul.wide.s32 	%rd14, %r47, 4;
	add.s64 	%rd15, %rd3, %rd14;
	ld.global.f32 	%f20, [%rd15+-32];
	ld.global.f32 	%f21, [%rd44+-32];
	fma.rn.f32 	%f22, %f20, %f21, %f117;
	ld.global.f32 	%f23, [%rd15+-28];
	ld.global.f32 	%f24, [%rd44+-28];
	fma.rn.f32 	%f25, %f23, %f24, %f22;
	ld.global.f32 	%f26, [%rd15+-24];
	ld.global.f32 	%f27, [%rd44+-24];
	fma.rn.f32 	%f28, %f26, %f27, %f25;
	ld.global.f32 	%f29, [%rd15+-20];
	ld.global.f32 	%f30, [%rd44+-20];
	fma.rn.f32 	%f31, %f29, %f30, %f28;
	ld.global.f32 	%f32, [%rd15+-16];
	ld.global.f32 	%f33, [%rd44+-16];
	fma.rn.f32 	%f34, %f32, %f33, %f31;
	ld.global.f32 	%f35, [%rd15+-12];
	ld.global.f32 	%f36, [%rd44+-12];
	fma.rn.f32 	%f37, %f35, %f36, %f34;
	ld.global.f32 	%f38, [%rd15+-8];
	ld.global.f32 	%f39, [%rd44+-8];
	fma.rn.f32 	%f40, %f38, %f39, %f37;
	ld.global.f32 	%f41, [%rd15+-4];
	ld.global.f32 	%f42, [%rd44+-4];
	fma.rn.f32 	%f43, %f41, %f42, %f40;
	ld.global.f32 	%f44, [%rd15];
	ld.global.f32 	%f45, [%rd44];
	fma.rn.f32 	%f46, %f44, %f45, %f43;
	ld.global.f32 	%f47, [%rd15+4];
	ld.global.f32 	%f48, [%rd44+4];
	fma.rn.f32 	%f49, %f47, %f48, %f46;
	ld.global.f32 	%f50, [%rd15+8];
	ld.global.f32 	%f51, [%rd44+8];
	fma.rn.f32 	%f52, %f50, %f51, %f49;
	ld.global.f32 	%f53, [%rd15+12];
	ld.global.f32 	%f54, [%rd44+12];
	fma.rn.f32 	%f55, %f53, %f54, %f52;
	ld.global.f32 	%f56, [%rd15+16];
	ld.global.f32 	%f57, [%rd44+16];
	fma.rn.f32 	%f58, %f56, %f57, %f55;
	ld.global.f32 	%f59, [%rd15+20];
	ld.global.f32 	%f60, [%rd44+20];
	fma.rn.f32 	%f61, %f59, %f60, %f58;
	ld.global.f32 	%f62, [%rd15+24];
	ld.global.f32 	%f63, [%rd44+24];
	fma.rn.f32 	%f64, %f62, %f63, %f61;
	ld.global.f32 	%f65, [%rd15+28];
	ld.global.f32 	%f66, [%rd44+28];
	fma.rn.f32 	%f117, %f65, %f66, %f64;
	add.s32 	%r48, %r48, 16;
	add.s32 	%r47, %r47, 16;
	add.s64 	%rd44, %rd44, 64;
	setp.ne.s32 	%p4, %r48, 0;
	mov.u32 	%r50, %r6;
	@%p4 bra 	$L__BB1_5;
$L__BB1_6:
	setp.eq.s32 	%p5, %r3, 0;
	@%p5 bra 	$L__BB1_16;
	add.s32 	%r39, %r3, -1;
	setp.lt.u32 	%p6, %r39, 7;
	@%p6 bra 	$L__BB1_9;
	add.s32 	%r40, %r10, %r50;
	mul.wide.s32 	%rd16, %r40, 4;
	add.s64 	%rd17, %rd2, %rd16;
	ld.global.f32 	%f68, [%rd17];
	add.s32 	%r41, %r50, %r11;
	mul.wide.u32 	%rd18, %r41, 4;
	add.s64 	%rd19, %rd1, %rd18;
	ld.global.f32 	%f69, [%rd19];
	fma.rn.f32 	%f70, %f68, %f69, %f117;
	ld.global.f32 	%f71, [%rd17+4];
	cvt.u64.u32 	%rd20, %r11;
	cvt.u64.u32 	%rd21, %r50;
	add.s64 	%rd22, %rd21, %rd20;
	shl.b64 	%rd23, %rd22, 2;
	add.s64 	%rd24, %rd1, %rd23;
	ld.global.f32 	%f72, [%rd24+4];
	fma.rn.f32 	%f73, %f71, %f72, %f70;
	ld.global.f32 	%f74, [%rd17+8];
	ld.global.f32 	%f75, [%rd24+8];
	fma.rn.f32 	%f76, %f74, %f75, %f73;
	ld.global.f32 	%f77, [%rd17+12];
	ld.global.f32 	%f78, [%rd24+12];
	fma.rn.f32 	%f79, %f77, %f78, %f76;
	ld.global.f32 	%f80, [%rd17+16];
	ld.global.f32 	%f81, [%rd24+16];
	fma.rn.f32 	%f82, %f80, %f81, %f79;
	ld.global.f32 	%f83, [%rd17+20];
	ld.global.f32 	%f84, [%rd24+20];
	fma.rn.f32 	%f85, %f83, %f84, %f82;
	ld.global.f32 	%f86, [%rd17+24];
	ld.global.f32 	%f87, [%rd24+24];
	fma.rn.f32 	%f88, %f86, %f87, %f85;
	ld.global.f32 	%f89, [%rd17+28];
	ld.global.f32 	%f90, [%rd24+28];
	fma.rn.f32 	%f117, %f89, %f90, %f88;
	add.s32 	%r50, %r50, 8;
$L__BB1_9:
	setp.eq.s32 	%p7, %r4, 0;
	@%p7 bra 	$L__BB1_16;
	setp.lt.u32 	%p8, %r5, 3;
	@%p8 bra 	$L__BB1_12;
	add.s32 	%r42, %r10, %r50;
	mul.wide.s32 	%rd25, %r42, 4;
	add.s64 	%rd26, %rd2, %rd25;
	ld.global.f32 	%f92, [%rd26];
	add.s32 	%r43, %r50, %r11;
	mul.wide.u32 	%rd27, %r43, 4;
	add.s64 	%rd28, %rd1, %rd27;
	ld.global.f32 	%f93, [%rd28];
	fma.rn.f32 	%f94, %f92, %f93, %f117;
	ld.global.f32 	%f95, [%rd26+4];
	cvt.u64.u32 	%rd29, %r11;
	cvt.u64.u32 	%rd30, %r50;
	add.s64 	%rd31, %rd30, %rd29;
	shl.b64 	%rd32, %rd31, 2;
	add.s64 	%rd33, %rd1, %rd32;
	ld.global.f32 	%f96, [%rd33+4];
	fma.rn.f32 	%f97, %f95, %f96, %f94;
	ld.global.f32 	%f98, [%rd26+8];
	ld.global.f32 	%f99, [%rd33+8];
	fma.rn.f32 	%f100, %f98, %f99, %f97;
	ld.global.f32 	%f101, [%rd26+12];
	ld.global.f32 	%f102, [%rd33+12];
	fma.rn.f32 	%f117, %f101, %f102, %f100;
	add.s32 	%r50, %r50, 4;
$L__BB1_12:
	setp.eq.s32 	%p9, %r7, 0;
	@%p9 bra 	$L__BB1_16;
	setp.eq.s32 	%p10, %r7, 1;
	add.s32 	%r44, %r10, %r50;
	mul.wide.s32 	%rd34, %r44, 4;
	add.s64 	%rd7, %rd2, %rd34;
	ld.global.f32 	%f103, [%rd7];
	add.s32 	%r45, %r50, %r11;
	mul.wide.u32 	%rd35, %r45, 4;
	add.s64 	%rd36, %rd1, %rd35;
	ld.global.f32 	%f104, [%rd36];
	fma.rn.f32 	%f117, %f103, %f104, %f117;
	@%p10 bra 	$L__BB1_16;
	setp.eq.s32 	%p11, %r7, 2;
	ld.global.f32 	%f105, [%rd7+4];
	cvt.u64.u32 	%rd37, %r11;
	cvt.u64.u32 	%rd38, %r50;
	add.s64 	%rd39, %rd38, %rd37;
	shl.b64 	%rd40, %rd39, 2;
	add.s64 	%rd8, %rd1, %rd40;
	ld.global.f32 	%f106, [%rd8+4];
	fma.rn.f32 	%f117, %f105, %f106, %f117;
	@%p11 bra 	$L__BB1_16;
	ld.global.f32 	%f107, [%rd7+8];
	ld.global.f32 	%f108, [%rd8+8];
	fma.rn.f32 	%f117, %f107, %f108, %f117;
$L__BB1_16:
	add.s32 	%r46, %r46, 1;
	setp.ne.s32 	%p12, %r46, %r24;
	@%p12 bra 	$L__BB1_3;
$L__BB1_17:
	cvta.to.global.u64 	%rd41, %rd9;
	mul.wide.s32 	%rd42, %r1, 4;
	add.s64 	%rd43, %rd41, %rd42;
	st.global.f32 	[%rd43], %f117;
$L__BB1_18:
	ret;

}
	// .globl	_Z18convolve_kernel_3dPKfS0_Pfiiiii
.visible .entry _Z18convolve_kernel_3dPKfS0_Pfiiiii(
	.param .u64 .ptr .align 1 _Z18convolve_kernel_3dPKfS0_Pfiiiii_param_0,
	.param .u64 .ptr .align 1 _Z18convolve_kernel_3dPKfS0_Pfiiiii_param_1,
	.param .u64 .ptr .align 1 _Z18convolve_kernel_3dPKfS0_Pfiiiii_param_2,
	.param .u32 _Z18convolve_kernel_3dPKfS0_Pfiiiii_param_3,
	.param .u32 _Z18convolve_kernel_3dPKfS0_Pfiiiii_param_4,
	.param .u32 _Z18convolve_kernel_3dPKfS0_Pfiiiii_param_5,
	.param .u32 _Z18convolve_kernel_3dPKfS0_Pfiiiii_param_6,
	.param .u32 _Z18convolve_kernel_3dPKfS0_Pfiiiii_param_7
)
{
	.reg .pred 	%p<15>;
	.reg .b32 	%r<71>;
	.reg .b32 	%f<123>;
	.reg .b64 	%rd<28>;

	ld.param.u64 	%rd8, [_Z18convolve_kernel_3dPKfS0_Pfiiiii_param_0];
	ld.param.u64 	%rd9, [_Z18convolve_kernel_3dPKfS0_Pfiiiii_param_1];
	ld.param.u32 	%r26, [_Z18convolve_kernel_3dPKfS0_Pfiiiii_param_3];
	ld.param.u32 	%r30, [_Z18convolve_kernel_3dPKfS0_Pfiiiii_param_4];
	ld.param.u32 	%r27, [_Z18convolve_kernel_3dPKfS0_Pfiiiii_param_5];
	ld.param.u32 	%r28, [_Z18convolve_kernel_3dPKfS0_Pfiiiii_param_6];
	cvta.to.global.u64 	%rd1, %rd9;
	cvta.to.global.u64 	%rd2, %rd8;
	mov.u32 	%r31, %ctaid.x;
	mov.u32 	%r32, %ntid.x;
	mov.u32 	%r33, %tid.x;
	mad.lo.s32 	%r34, %r31, %r32, %r33;
	mov.u32 	%r35, %ctaid.y;
	mov.u32 	%r36, %ntid.y;
	mov.u32 	%r37, %tid.y;
	mad.lo.s32 	%r38, %r35, %r36, %r37;
	mad.lo.s32 	%r1, %r26, %r34, %r38;
	mul.lo.s32 	%r39, %r30, %r26;
	setp.ge.s32 	%p1, %r1, %r39;
	mov.f32 	%f121, 0f00000000;
	@%p1 bra 	$L__BB2_21;
	ld.param.u32 	%r61, [_Z18convolve_kernel_3dPKfS0_Pfiiiii_param_7];
	setp.lt.s32 	%p2, %r61, 1;
	@%p2 bra 	$L__BB2_20;
	ld.param.u32 	%r59, [_Z18convolve_kernel_3dPKfS0_Pfiiiii_param_3];
	setp.lt.s32 	%p3, %r28, 1;
	div.s32 	%r40, %r1, %r59;
	sub.s32 	%r41, %r27, %r59;
	mul.lo.s32 	%r2, %r40, %r41;
	@%p3 bra 	$L__BB2_20;
	and.b32  	%r3, %r28, 15;
	and.b32  	%r4, %r28, 7;
	and.b32  	%r5, %r28, 2147483632;
	and.b32  	%r6, %r28, 3;
	add.s64 	%rd3, %rd2, 32;
	add.s64 	%rd4, %rd1, 32;
	add.s32 	%r7, %r2, %r1;
	mov.f32 	%f121, 0f00000000;
	mov.b32 	%r63, 0;
$L__BB2_4:
	mov.b32 	%r64, 0;
$L__BB2_5:
	ld.param.u32 	%r60, [_Z18convolve_kernel_3dPKfS0_Pfiiiii_param_3];
	setp.lt.u32 	%p4, %r28, 16;
	add.s32 	%r45, %r60, %r28;
	add.s32 	%r46, %r45, -1;
	mul.lo.s32 	%r47, %r46, %r46;
	mad.lo.s32 	%r48, %r47, %r63, %r7;
	mad.lo.s32 	%r10, %r64, %r27, %r48;
	mad.lo.s32 	%r49, %r63, %r28, %r64;
	mul.lo.s32 	%r11, %r49, %r28;
	mov.b32 	%r69, 0;
	@%p4 bra 	$L__BB2_8;
	and.b32  	%r50, %r28, 2147483632;
	neg.s32 	%r67, %r50;
	mov.u32 	%r65, %r11;
	mov.u32 	%r66, %r10;
$L__BB2_7:
	.pragma "nounroll";
	mul.wide.s32 	%rd10, %r66, 4;
	add.s64 	%rd11, %rd3, %rd10;
	mul.wide.s32 	%rd12, %r65, 4;
	add.s64 	%rd13, %rd4, %rd12;
	ld.global.f32 	%f22, [%rd11+-32];
	ld.global.f32 	%f23, [%rd13+-32];
	fma.rn.f32 	%f24, %f22, %f23, %f121;
	ld.global.f32 	%f25, [%rd11+-28];
	ld.global.f32 	%f26, [%rd13+-28];
	fma.rn.f32 	%f27, %f25, %f26, %f24;
	ld.global.f32 	%f28, [%rd11+-24];
	ld.global.f32 	%f29, [%rd13+-24];
	fma.rn.f32 	%f30, %f28, %f29, %f27;
	ld.global.f32 	%f31, [%rd11+-20];
	ld.global.f32 	%f32, [%rd13+-20];
	fma.rn.f32 	%f33, %f31, %f32, %f30;
	ld.global.f32 	%f34, [%rd11+-16];
	ld.global.f32 	%f35, [%rd13+-16];
	fma.rn.f32 	%f36, %f34, %f35, %f33;
	ld.global.f32 	%f37, [%rd11+-12];
	ld.global.f32 	%f38, [%rd13+-12];
	fma.rn.f32 	%f39, %f37, %f38, %f36;
	ld.global.f32 	%f40, [%rd11+-8];
	ld.global.f32 	%f41, [%rd13+-8];
	fma.rn.f32 	%f42, %f40, %f41, %f39;
	ld.global.f32 	%f43, [%rd11+-4];
	ld.global.f32 	%f44, [%rd13+-4];
	fma.rn.f32 	%f45, %f43, %f44, %f42;
	ld.global.f32 	%f46, [%rd11];
	ld.global.f32 	%f47, [%rd13];
	fma.rn.f32 	%f48, %f46, %f47, %f45;
	ld.global.f32 	%f49, [%rd11+4];
	ld.global.f32 	%f50, [%rd13+4];
	fma.rn.f32 	%f51, %f49, %f50, %f48;
	ld.global.f32 	%f52, [%rd11+8];
	ld.global.f32 	%f53, [%rd13+8];
	fma.rn.f32 	%f54, %f52, %f53, %f51;
	ld.global.f32 	%f55, [%rd11+12];
	ld.global.f32 	%f56, [%rd13+12];
	fma.rn.f32 	%f57, %f55, %f56, %f54;
	ld.global.f32 	%f58, [%rd11+16];
	ld.global.f32 	%f59, [%rd13+16];
	fma.rn.f32 	%f60, %f58, %f59, %f57;
	ld.global.f32 	%f61, [%rd11+20];
	ld.global.f32 	%f62, [%rd13+20];
	fma.rn.f32 	%f63, %f61, %f62, %f60;
	ld.global.f32 	%f64, [%rd11+24];
	ld.global.f32 	%f65, [%rd13+24];
	fma.rn.f32 	%f66, %f64, %f65, %f63;
	ld.global.f32 	%f67, [%rd11+28];
	ld.global.f32 	%f68, [%rd13+28];
	fma.rn.f32 	%f121, %f67, %f68, %f66;
	add.s32 	%r67, %r67, 16;
	add.s32 	%r66, %r66, 16;
	add.s32 	%r65, %r65, 16;
	setp.ne.s32 	%p5, %r67, 0;
	mov.u32 	%r69, %r5;
	@%p5 bra 	$L__BB2_7;
$L__BB2_8:
	setp.eq.s32 	%p6, %r3, 0;
	@%p6 bra 	$L__BB2_18;
	add.s32 	%r51, %r3, -1;
	setp.lt.u32 	%p7, %r51, 7;
	@%p7 bra 	$L__BB2_11;
	add.s32 	%r52, %r10, %r69;
	mul.wide.s32 	%rd14, %r52, 4;
	add.s64 	%rd15, %rd2, %rd14;
	ld.global.f32 	%f70, [%rd15];
	add.s32 	%r53, %r69, %r11;
	mul.wide.s32 	%rd16, %r53, 4;
	add.s64 	%rd17, %rd1, %rd16;
	ld.global.f32 	%f71, [%rd17];
	fma.rn.f32 	%f72, %f70, %f71, %f121;
	ld.global.f32 	%f73, [%rd15+4];
	ld.global.f32 	%f74, [%rd17+4];
	fma.rn.f32 	%f75, %f73, %f74, %f72;
	ld.global.f32 	%f76, [%rd15+8];
	ld.global.f32 	%f77, [%rd17+8];
	fma.rn.f32 	%f78, %f76, %f77, %f75;
	ld.global.f32 	%f79, [%rd15+12];
	ld.global.f32 	%f80, [%rd17+12];
	fma.rn.f32 	%f81, %f79, %f80, %f78;
	ld.global.f32 	%f82, [%rd15+16];
	ld.global.f32 	%f83, [%rd17+16];
	fma.rn.f32 	%f84, %f82, %f83, %f81;
	ld.global.f32 	%f85, [%rd15+20];
	ld.global.f32 	%f86, [%rd17+20];
	fma.rn.f32 	%f87, %f85, %f86, %f84;
	ld.global.f32 	%f88, [%rd15+24];
	ld.global.f32 	%f89, [%rd17+24];
	fma.rn.f32 	%f90, %f88, %f89, %f87;
	ld.global.f32 	%f91, [%rd15+28];
	ld.global.f32 	%f92, [%rd17+28];
	fma.rn.f32 	%f121, %f91, %f92, %f90;
	add.s32 	%r69, %r69, 8;
$L__BB2_11:
	setp.eq.s32 	%p8, %r4, 0;
	@%p8 bra 	$L__BB2_18;
	add.s32 	%r54, %r4, -1;
	setp.lt.u32 	%p9, %r54, 3;
	@%p9 bra 	$L__BB2_14;
	add.s32 	%r55, %r10, %r69;
	mul.wide.s32 	%rd18, %r55, 4;
	add.s64 	%rd19, %rd2, %rd18;
	ld.global.f32 	%f94, [%rd19];
	add.s32 	%r56, %r69, %r11;
	mul.wide.s32 	%rd20, %r56, 4;
	add.s64 	%rd21, %rd1, %rd20;
	ld.global.f32 	%f95, [%rd21];
	fma.rn.f32 	%f96, %f94, %f95, %f121;
	ld.global.f32 	%f97, [%rd19+4];
	ld.global.f32 	%f98, [%rd21+4];
	fma.rn.f32 	%f99, %f97, %f98, %f96;
	ld.global.f32 	%f100, [%rd19+8];
	ld.global.f32 	%f101, [%rd21+8];
	fma.rn.f32 	%f102, %f100, %f101, %f99;
	ld.global.f32 	%f103, [%rd19+12];
	ld.global.f32 	%f104, [%rd21+12];
	fma.rn.f32 	%f121, %f103, %f104, %f102;
	add.s32 	%r69, %r69, 4;
$L__BB2_14:
	setp.eq.s32 	%p10, %r6, 0;
	@%p10 bra 	$L__BB2_18;
	setp.eq.s32 	%p11, %r6, 1;
	add.s32 	%r57, %r10, %r69;
	mul.wide.s32 	%rd22, %r57, 4;
	add.s64 	%rd5, %rd2, %rd22;
	ld.global.f32 	%f105, [%rd5];
	add.s32 	%r58, %r69, %r11;
	mul.wide.s32 	%rd23, %r58, 4;
	add.s64 	%rd6, %rd1, %rd23;
	ld.global.f32 	%f106, [%rd6];
	fma.rn.f32 	%f121, %f105, %f106, %f121;
	@%p11 bra 	$L__BB2_18;
	setp.eq.s32 	%p12, %r6, 2;
	ld.global.f32 	%f107, [%rd5+4];
	ld.global.f32 	%f108, [%rd6+4];
	fma.rn.f32 	%f121, %f107, %f108, %f121;
	@%p12 bra 	$L__BB2_18;
	ld.global.f32 	%f109, [%rd5+8];
	ld.global.f32 	%f110, [%rd6+8];
	fma.rn.f32 	%f121, %f109, %f110, %f121;
$L__BB2_18:
	add.s32 	%r64, %r64, 1;
	setp.ne.s32 	%p13, %r64, %r28;
	@%p13 bra 	$L__BB2_5;
	ld.param.u32 	%r62, [_Z18convolve_kernel_3dPKfS0_Pfiiiii_param_7];
	add.s32 	%r63, %r63, 1;
	setp.ne.s32 	%p14, %r63, %r62;
	@%p14 bra 	$L__BB2_4;
$L__BB2_20:
	ld.param.u64 	%rd27, [_Z18convolve_kernel_3dPKfS0_Pfiiiii_param_2];
	cvta.to.global.u64 	%rd24, %rd27;
	mul.wide.s32 	%rd25, %r1, 4;
	add.s64 	%rd26, %rd24, %rd25;
	st.global.f32 	[%rd26], %f121;
$L__BB2_21:
	ret;

}
	// .globl	_Z14softmax_kerneliiPfS_
.visible .entry _Z14softmax_kerneliiPfS_(
	.param .u32 _Z14softmax_kerneliiPfS__param_0,
	.param .u32 _Z14softmax_kerneliiPfS__param_1,
	.param .u64 .ptr .align 1 _Z14softmax_kerneliiPfS__param_2,
	.param .u64 .ptr .align 1 _Z14softmax_kerneliiPfS__param_3
)
{
	.reg .pred 	%p<11>;
	.reg .b32 	%r<46>;
	.reg .b32 	%f<85>;
	.reg .b64 	%rd<44>;

	ld.param.u32 	%r26, [_Z14softmax_kerneliiPfS__param_0];
	ld.param.u32 	%r25, [_Z14softmax_kerneliiPfS__param_1];
	ld.param.u64 	%rd3, [_Z14softmax_kerneliiPfS__param_2];
	ld.param.u64 	%rd2, [_Z14softmax_kerneliiPfS__param_3];
	cvta.to.global.u64 	%rd1, %rd3;
	mov.u32 	%r27, %ctaid.x;
	mov.u32 	%r28, %ntid.x;
	mov.u32 	%r29, %tid.x;
	mad.lo.s32 	%r30, %r27, %r28, %r29;
	mov.u32 	%r31, %ctaid.y;
	mov.u32 	%r32, %ntid.y;
	mov.u32 	%r33, %tid.y;
	mad.lo.s32 	%r34, %r31, %r32, %r33;
	mad.lo.s32 	%r1, %r25, %r30, %r34;
	div.s32 	%r2, %r26, %r25;
	mul.lo.s32 	%r35, %r2, %r25;
	setp.ge.s32 	%p1, %r1, %r35;
	@%p1 bra 	$L__BB3_15;
	setp.lt.s32 	%p2, %r2, 1;
	mov.f32 	%f84, 0f00000000;
	@%p2 bra 	$L__BB3_14;
	rem.s32 	%r3, %r1, %r25;
	and.b32  	%r4, %r2, 15;
	setp.lt.u32 	%p3, %r2, 16;
	mov.f32 	%f84, 0f00000000;
	mov.b32 	%r42, 0;
	@%p3 bra 	$L__BB3_5;
	and.b32  	%r42, %r2, 2147483632;
	neg.s32 	%r40, %r42;
	shl.b32 	%r7, %r25, 4;
	mov.f32 	%f84, 0f00000000;
	mul.wide.s32 	%rd6, %r25, 4;
	mov.u32 	%r39, %r3;
$L__BB3_4:
	.pragma "nounroll";
	mul.wide.s32 	%rd4, %r39, 4;
	add.s64 	%rd5, %rd1, %rd4;
	ld.global.f32 	%f18, [%rd5];
	add.f32 	%f19, %f84, %f18;
	add.s64 	%rd7, %rd5, %rd6;
	ld.global.f32 	%f20, [%rd7];
	add.f32 	%f21, %f19, %f20;
	add.s64 	%rd8, %rd7, %rd6;
	ld.global.f32 	%f22, [%rd8];
	add.f32 	%f23, %f21, %f22;
	add.s64 	%rd9, %rd8, %rd6;
	ld.global.f32 	%f24, [%rd9];
	add.f32 	%f25, %f23, %f24;
	add.s64 	%rd10, %rd9, %rd6;
	ld.global.f32 	%f26, [%rd10];
	add.f32 	%f27, %f25, %f26;
	add.s64 	%rd11, %rd10, %rd6;
	ld.global.f32 	%f28, [%rd11];
	add.f32 	%f29, %f27, %f28;
	add.s64 	%rd12, %rd11, %rd6;
	ld.global.f32 	%f30, [%rd12];
	add.f32 	%f31, %f29, %f30;
	add.s64 	%rd13, %rd12, %rd6;
	ld.global.f32 	%f32, [%rd13];
	add.f32 	%f33, %f31, %f32;
	add.s64 	%rd14, %rd13, %rd6;
	ld.global.f32 	%f34, [%rd14];
	add.f32 	%f35, %f33, %f34;
	add.s64 	%rd15, %rd14, %rd6;
	ld.global.f32 	%f36, [%rd15];
	add.f32 	%f37, %f35, %f36;
	add.s64 	%rd16, %rd15, %rd6;
	ld.global.f32 	%f38, [%rd16];
	add.f32 	%f39, %f37, %f38;
	add.s64 	%rd17, %rd16, %rd6;
	ld.global.f32 	%f40, [%rd17];
	add.f32 	%f41, %f39, %f40;
	add.s64 	%rd18, %rd17, %rd6;
	ld.global.f32 	%f42, [%rd18];
	add.f32 	%f43, %f41, %f42;
	add.s64 	%rd19, %rd18, %rd6;
	ld.global.f32 	%f44, [%rd19];
	add.f32 	%f45, %f43, %f44;
	add.s64 	%rd20, %rd19, %rd6;
	ld.global.f32 	%f46, [%rd20];
	add.f32 	%f47, %f45, %f46;
	add.s64 	%rd21, %rd20, %rd6;
	ld.global.f32 	%f48, [%rd21];
	add.f32 	%f84, %f47, %f48;
	add.s32 	%r40, %r40, 16;
	add.s32 	%r39, %r39, %r7;
	setp.ne.s32 	%p4, %r40, 0;
	@%p4 bra 	$L__BB3_4;
$L__BB3_5:
	setp.eq.s32 	%p5, %r4, 0;
	@%p5 bra 	$L__BB3_14;
	and.b32  	%r13, %r2, 7;
	setp.lt.u32 	%p6, %r4, 8;
	@%p6 bra 	$L__BB3_8;
	mad.lo.s32 	%r37, %r42, %r25, %r3;
	mul.wide.s32 	%rd22, %r37, 4;
	add.s64 	%rd23, %rd1, %rd22;
	ld.global.f32 	%f50, [%rd23];
	add.f32 	%f51, %f84, %f50;
	mul.wide.s32 	%rd24, %r25, 4;
	add.s64 	%rd25, %rd23, %rd24;
	ld.global.f32 	%f52, [%rd25];
	add.f32 	%f53, %f51, %f52;
	add.s64 	%rd26, %rd25, %rd24;
	ld.global.f32 	%f54, [%rd26];
	add.f32 	%f55, %f53, %f54;
	add.s64 	%rd27, %rd26, %rd24;
	ld.global.f32 	%f56, [%rd27];
	add.f32 	%f57, %f55, %f56;
	add.s64 	%rd28, %rd27, %rd24;
	ld.global.f32 	%f58, [%rd28];
	add.f32 	%f59, %f57, %f58;
	add.s64 	%rd29, %rd28, %rd24;
	ld.global.f32 	%f60, [%rd29];
	add.f32 	%f61, %f59, %f60;
	add.s64 	%rd30, %rd29, %rd24;
	ld.global.f32 	%f62, [%rd30];
	add.f32 	%f63, %f61, %f62;
	add.s64 	%rd31, %rd30, %rd24;
	ld.global.f32 	%f64, [%rd31];
	add.f32 	%f84, %f63, %f64;
	add.s32 	%r42, %r42, 8;
$L__BB3_8:
	setp.eq.s32 	%p7, %r13, 0;
	@%p7 bra 	$L__BB3_14;
	and.b32  	%r16, %r2, 3;
	setp.lt.u32 	%p8, %r13, 4;
	@%p8 bra 	$L__BB3_11;
	mad.lo.s32 	%r38, %r42, %r25, %r3;
	mul.wide.s32 	%rd32, %r38, 4;
	add.s64 	%rd33, %rd1, %rd32;
	ld.global.f32 	%f66, [%rd33];
	add.f32 	%f67, %f84, %f66;
	mul.wide.s32 	%rd34, %r25, 4;
	add.s64 	%rd35, %rd33, %rd34;
	ld.global.f32 	%f68, [%rd35];
	add.f32 	%f69, %f67, %f68;
	add.s64 	%rd36, %rd35, %rd34;
	ld.global.f32 	%f70, [%rd36];
	add.f32 	%f71, %f69, %f70;
	add.s64 	%rd37, %rd36, %rd34;
	ld.global.f32 	%f72, [%rd37];
	add.f32 	%f84, %f71, %f72;
	add.s32 	%r42, %r42, 4;
$L__BB3_11:
	setp.eq.s32 	%p9, %r16, 0;
	@%p9 bra 	$L__BB3_14;
	mad.lo.s32 	%r45, %r42, %r25, %r3;
	neg.s32 	%r44, %r16;
$L__BB3_13:
	.pragma "nounroll";
	mul.wide.s32 	%rd38, %r45, 4;
	add.s64 	%rd39, %rd1, %rd38;
	ld.global.f32 	%f73, [%rd39];
	add.f32 	%f84, %f84, %f73;
	add.s32 	%r45, %r45, %r25;
	add.s32 	%r44, %r44, 1;
	setp.ne.s32 	%p10, %r44, 0;
	@%p10 bra 	$L__BB3_13;
$L__BB3_14:
	mul.wide.s32 	%rd40, %r1, 4;
	add.s64 	%rd41, %rd1, %rd40;
	ld.global.f32 	%f74, [%rd41];
	div.rn.f32 	%f75, %f74, %f84;
	cvta.to.global.u64 	%rd42, %rd2;
	add.s64 	%rd43, %rd42, %rd40;
	st.global.f32 	[%rd43], %f75;
$L__BB3_15:
	ret;

}


// ===== COMPILED SASS (sm_100) =====

	.target	sm_100

	.elftype	@"ET_EXEC"


//--------------------- .note.nv.tkinfo           --------------------------
	.section	.note.nv.tkinfo,"",@"SHT_NOTE"
	.sectionflags	@"SHF_NOTE_NV_TKINFO"
	.tkinfo
        /*0018*/ 	.word	0x00000002
        /*0030*/ 	.string	""
        /*0030*/ 	.string	"ptxas"
        /*0030*/ 	.string	"Cuda compilation tools, release 13.0, V13.0.88"
        /*0030*/ 	.string	"Build cuda_13.0.r13.0/compiler.36424714_0"
        /*0030*/ 	.string	"-arch sm_100 -m 64 "



//--------------------- .note.nv.cuinfo           --------------------------
	.section	.note.nv.cuinfo,"",@"SHT_NOTE"
	.sectionflags	@"SHF_NOTE_NV_CUINFO"
        /*0018*/ 	.short	0x0002
        /*001a*/ 	.short	0x0064
        /*001c*/ 	.short	0x0082
	.zero		2


//--------------------- .nv.info                  --------------------------
	.section	.nv.info,"",@"SHT_CUDA_INFO"
	.align	4


	//----- nvinfo : EIATTR_REGCOUNT
	.align		4
        /*0000*/ 	.byte	0x04, 0x2f
        /*0002*/ 	.short	(.L_1 - .L_0)
	.align		4
.L_0:
        /*0004*/ 	.word	index@(_Z10dot_kernelPfS_S_ii)
        /*0008*/ 	.word	0x00000020


	//----- nvinfo : EIATTR_FRAME_SIZE
	.align		4
.L_1:
        /*000c*/ 	.byte	0x04, 0x11
        /*000e*/ 	.short	(.L_3 - .L_2)
	.align		4
.L_2:
        /*0010*/ 	.word	index@(_Z10dot_kernelPfS_S_ii)
        /*0014*/ 	.word	0x00000000


	//----- nvinfo : EIATTR_REGCOUNT
	.align		4
.L_3:
        /*0018*/ 	.byte	0x04, 0x2f
        /*001a*/ 	.short	(.L_5 - .L_4)
	.align		4
.L_4:
        /*001c*/ 	.word	index@(_Z15convolve_kernelPfS_S_iiii)
        /*0020*/ 	.word	0x00000020


	//----- nvinfo : EIATTR_FRAME_SIZE
	.align		4
.L_5:
        /*0024*/ 	.byte	0x04, 0x11
        /*0026*/ 	.short	(.L_7 - .L_6)
	.align		4
.L_6:
        /*0028*/ 	.word	index@(_Z15convolve_kernelPfS_S_iiii)
        /*002c*/ 	.word	0x00000000


	//----- nvinfo : EIATTR_REGCOUNT
	.align		4
.L_7:
        /*0030*/ 	.byte	0x04, 0x2f
        /*0032*/ 	.short	(.L_9 - .L_8)
	.align		4
.L_8:
        /*0034*/ 	.word	index@(_Z18convolve_kernel_3dPKfS0_Pfiiiii)
        /*0038*/ 	.word	0x00000020


	//----- nvinfo : EIATTR_FRAME_SIZE
	.align		4
.L_9:
        /*003c*/ 	.byte	0x04, 0x11
        /*003e*/ 	.short	(.L_11 - .L_10)
	.align		4
.L_10:
        /*0040*/ 	.word	index@(_Z18convolve_kernel_3dPKfS0_Pfiiiii)
        /*0044*/ 	.word	0x00000000


	//----- nvinfo : EIATTR_REGCOUNT
	.align		4
.L_11:
        /*0048*/ 	.byte	0x04, 0x2f
        /*004a*/ 	.short	(.L_13 - .L_12)
	.align		4
.L_12:
        /*004c*/ 	.word	index@(_Z14softmax_kerneliiPfS_)
        /*0050*/ 	.word	0x00000020


	//----- nvinfo : EIATTR_FRAME_SIZE
	.align		4
.L_13:
        /*0054*/ 	.byte	0x04, 0x11
        /*0056*/ 	.short	(.L_15 - .L_14)
	.align		4
.L_14:
        /*0058*/ 	.word	index@($__internal_0_$__cuda_sm3x_div_rn_noftz_f32_slowpath)
        /*005c*/ 	.word	0x00000000


	//----- nvinfo : EIATTR_FRAME_SIZE
	.align		4
.L_15:
        /*0060*/ 	.byte	0x04, 0x11
        /*0062*/ 	.short	(.L_17 - .L_16)
	.align		4
.L_16:
        /*0064*/ 	.word	index@(_Z14softmax_kerneliiPfS_)
        /*0068*/ 	.word	0x00000000


	//----- nvinfo : EIATTR_MIN_STACK_SIZE
	.align		4
.L_17:
        /*006c*/ 	.byte	0x04, 0x12
        /*006e*/ 	.short	(.L_19 - .L_18)
	.align		4
.L_18:
        /*0070*/ 	.word	index@(_Z14softmax_kerneliiPfS_)
        /*0074*/ 	.word	0x00000000


	//----- nvinfo : EIATTR_MIN_STACK_SIZE
	.align		4
.L_19:
        /*0078*/ 	.byte	0x04, 0x12
        /*007a*/ 	.short	(.L_21 - .L_20)
	.align		4
.L_20:
        /*007c*/ 	.word	index@(_Z18convolve_kernel_3dPKfS0_Pfiiiii)
        /*0080*/ 	.word	0x00000000


	//----- nvinfo : EIATTR_MIN_STACK_SIZE
	.align		4
.L_21:
        /*0084*/ 	.byte	0x04, 0x12
        /*0086*/ 	.short	(.L_23 - .L_22)
	.align		4
.L_22:
        /*0088*/ 	.word	index@(_Z15convolve_kernelPfS_S_iiii)
        /*008c*/ 	.word	0x00000000


	//----- nvinfo : EIATTR_MIN_STACK_SIZE
	.align		4
.L_23:
        /*0090*/ 	.byte	0x04, 0x12
        /*0092*/ 	.short	(.L_25 - .L_24)
	.align		4
.L_24:
        /*0094*/ 	.word	index@(_Z10dot_kernelPfS_S_ii)
        /*0098*/ 	.word	0x00000000
.L_25:


//--------------------- .nv.compat                --------------------------
	.section	.nv.compat,"",@"SHT_CUDA_COMPAT_INFO"
	.align	4
        /*0000*/ 	.byte	0x02, 0x09, 0x00, 0x00, 0x02, 0x02, 0x01, 0x00, 0x02, 0x05, 0x05, 0x00, 0x03, 0x07, 0x01, 0x01
        /*0010*/ 	.byte	0x02, 0x03, 0x00, 0x00, 0x02, 0x06, 0x01, 0x00, 0x04, 0x0b, 0x08, 0x00, 0x01, 0x00, 0x00, 0x00
        /*0020*/ 	.byte	0x00, 0x00, 0x00, 0x00


//--------------------- .nv.info._Z14softmax_kerneliiPfS_ --------------------------
	.section	.nv.info._Z14softmax_kerneliiPfS_,"",@"SHT_CUDA_INFO"
	.sectionflags	@""
	.align	4


	//----- nvinfo : EIATTR_CUDA_API_VERSION
	.align		4
        /*0000*/ 	.byte	0x04, 0x37
        /*0002*/ 	.short	(.L_27 - .L_26)
.L_26:
        /*0004*/ 	.word	0x00000082


	//----- nvinfo : EIATTR_KPARAM_INFO
	.align		4
.L_27:
        /*0008*/ 	.byte	0x04, 0x17
        /*000a*/ 	.short	(.L_29 - .L_28)
.L_28:
        /*000c*/ 	.word	0x00000000
        /*0010*/ 	.short	0x0003
        /*0012*/ 	.short	0x0010
        /*0014*/ 	.byte	0x00, 0xf5, 0x21, 0x00


	//----- nvinfo : EIATTR_KPARAM_INFO
	.align		4
.L_29:
        /*0018*/ 	.byte	0x04, 0x17
        /*001a*/ 	.short	(.L_31 - .L_30)
.L_30:
        /*001c*/ 	.word	0x00000000
        /*0020*/ 	.short	0x0002
        /*0022*/ 	.short	0x0008
        /*0024*/ 	.byte	0x00, 0xf5, 0x21, 0x00


	//----- nvinfo : EIATTR_KPARAM_INFO
	.align		4
.L_31:
        /*0028*/ 	.byte	0x04, 0x17
        /*002a*/ 	.short	(.L_33 - .L_32)
.L_32:
        /*002c*/ 	.word	0x00000000
        /*0030*/ 	.short	0x0001
        /*0032*/ 	.short	0x0004
        /*0034*/ 	.byte	0x00, 0xf0, 0x11, 0x00


	//----- nvinfo : EIATTR_KPARAM_INFO
	.align		4
.L_33:
        /*0038*/ 	.byte	0x04, 0x17
        /*003a*/ 	.short	(.L_35 - .L_34)
.L_34:
        /*003c*/ 	.word	0x00000000
        /*0040*/ 	.short	0x0000
        /*0042*/ 	.short	0x0000
        /*0044*/ 	.byte	0x00, 0xf0, 0x11, 0x00


	//----- nvinfo : EIATTR_SPARSE_MMA_MASK
	.align		4
.L_35:
        /*0048*/ 	.byte	0x03, 0x50
        /*004a*/ 	.short	0x0000


	//----- nvinfo : EIATTR_MAXREG_COUNT
	.align		4
        /*004c*/ 	.byte	0x03, 0x1b
        /*004e*/ 	.short	0x00ff


	//----- nvinfo : EIATTR_MERCURY_ISA_VERSION
	.align		4
        /*0050*/ 	.byte	0x03, 0x5f
        /*0052*/ 	.short	0x0101


	//----- nvinfo : EIATTR_VRC_CTA_INIT_COUNT
	.align		4
        /*0054*/ 	.byte	0x02, 0x4a
	.zero		1
	.zero		1


	//----- nvinfo : EIATTR_EXIT_INSTR_OFFSETS
	.align		4
        /*0058*/ 	.byte	0x04, 0x1c
        /*005a*/ 	.short	(.L_37 - .L_36)


	//   ....[0]....
.L_36:
        /*005c*/ 	.word	0x00000260


	//   ....[1]....
        /*0060*/ 	.word	0x00000c70


	//----- nvinfo : EIATTR_CRS_STACK_SIZE
	.align		4
.L_37:
        /*0064*/ 	.byte	0x04, 0x1e
        /*0066*/ 	.short	(.L_39 - .L_38)
.L_38:
        /*0068*/ 	.word	0x00000000


	//----- nvinfo : EIATTR_CBANK_PARAM_SIZE
	.align		4
.L_39:
        /*006c*/ 	.byte	0x03, 0x19
        /*006e*/ 	.short	0x0018


	//----- nvinfo : EIATTR_PARAM_CBANK
	.align		4
        /*0070*/ 	.byte	0x04, 0x0a
        /*0072*/ 	.short	(.L_41 - .L_40)
	.align		4
.L_40:
        /*0074*/ 	.word	index@(.nv.constant0._Z14softmax_kerneliiPfS_)
        /*0078*/ 	.short	0x0380
        /*007a*/ 	.short	0x0018


	//----- nvinfo : EIATTR_SW_WAR
	.align		4
.L_41:
        /*007c*/ 	.byte	0x04, 0x36
        /*007e*/ 	.short	(.L_43 - .L_42)
.L_42:
        /*0080*/ 	.word	0x00000008
.L_43:


//--------------------- .nv.info._Z18convolve_kernel_3dPKfS0_Pfiiiii --------------------------
	.section	.nv.info._Z18convolve_kernel_3dPKfS0_Pfiiiii,"",@"SHT_CUDA_INFO"
	.sectionflags	@""
	.align	4


	//----- nvinfo : EIATTR_CUDA_API_VERSION
	.align		4
        /*0000*/ 	.byte	0x04, 0x37
        /*0002*/ 	.short	(.L_45 - .L_44)
.L_44:
        /*0004*/ 	.word	0x00000082


	//----- nvinfo : EIATTR_KPARAM_INFO
	.align		4
.L_45:
        /*0008*/ 	.byte	0x04, 0x17
        /*000a*/ 	.short	(.L_47 - .L_46)
.L_46:
        /*000c*/ 	.word	0x00000000
        /*0010*/ 	.short	0x0007
        /*0012*/ 	.short	0x0028
        /*0014*/ 	.byte	0x00, 0xf0, 0x11, 0x00


	//----- nvinfo : EIATTR_KPARAM_INFO
	.align		4
.L_47:
        /*0018*/ 	.byte	0x04, 0x17
        /*001a*/ 	.short	(.L_49 - .L_48)
.L_48:
        /*001c*/ 	.word	0x00000000
        /*0020*/ 	.short	0x0006
        /*0022*/ 	.short	0x0024
        /*0024*/ 	.byte	0x00, 0xf0, 0x11, 0x00


	//----- nvinfo : EIATTR_KPARAM_INFO
	.align		4
.L_49:
        /*0028*/ 	.byte	0x04, 0x17
        /*002a*/ 	.short	(.L_51 - .L_50)
.L_50:
        /*002c*/ 	.word	0x00000000
        /*0030*/ 	.short	0x0005
        /*0032*/ 	.short	0x0020
        /*0034*/ 	.byte	0x00, 0xf0, 0x11, 0x00


	//----- nvinfo : EIATTR_KPARAM_INFO
	.align		4
.L_51:
        /*0038*/ 	.byte	0x04, 0x17
        /*003a*/ 	.short	(.L_53 - .L_52)
.L_52:
        /*003c*/ 	.word	0x00000000
        /*0040*/ 	.short	0x0004
        /*0042*/ 	.short	0x001c
        /*0044*/ 	.byte	0x00, 0xf0, 0x11, 0x00


	//----- nvinfo : EIATTR_KPARAM_INFO
	.align		4
.L_53:
        /*0048*/ 	.byte	0x04, 0x17
        /*004a*/ 	.short	(.L_55 - .L_54)
.L_54:
        /*004c*/ 	.word	0x00000000
        /*0050*/ 	.short	0x0003
        /*0052*/ 	.short	0x0018
        /*0054*/ 	.byte	0x00, 0xf0, 0x11, 0x00


	//----- nvinfo : EIATTR_KPARAM_INFO
	.align		4
.L_55:
        /*0058*/ 	.byte	0x04, 0x17
        /*005a*/ 	.short	(.L_57 - .L_56)
.L_56:
        /*005c*/ 	.word	0x00000000
        /*0060*/ 	.short	0x0002
        /*0062*/ 	.short	0x0010
        /*0064*/ 	.byte	0x00, 0xf5, 0x21, 0x00


	//----- nvinfo : EIATTR_KPARAM_INFO
	.align		4
.L_57:
        /*0068*/ 	.byte	0x04, 0x17
        /*006a*/ 	.short	(.L_59 - .L_58)
.L_58:
        /*006c*/ 	.word	0x00000000
        /*0070*/ 	.short	0x0001
        /*0072*/ 	.short	0x0008
        /*0074*/ 	.byte	0x00, 0xf5, 0x21, 0x00


	//----- nvinfo : EIATTR_KPARAM_INFO
	.align		4
.L_59:
        /*0078*/ 	.byte	0x04, 0x17
        /*007a*/ 	.short	(.L_61 - .L_60)
.L_60:
        /*007c*/ 	.word	0x00000000
        /*0080*/ 	.short	0x0000
        /*0082*/ 	.short	0x0000
        /*0084*/ 	.byte	0x00, 0xf5, 0x21, 0x00


	//----- nvinfo : EIATTR_SPARSE_MMA_MASK
	.align		4
.L_61:
        /*0088*/ 	.byte	0x03, 0x50
        /*008a*/ 	.short	0x0000


	//----- nvinfo : EIATTR_MAXREG_COUNT
	.align		4
        /*008c*/ 	.byte	0x03, 0x1b
        /*008e*/ 	.short	0x00ff


	//----- nvinfo : EIATTR_MERCURY_ISA_VERSION
	.align		4
        /*0090*/ 	.byte	0x03, 0x5f
        /*0092*/ 	.short	0x0101


	//----- nvinfo : EIATTR_VRC_CTA_INIT_COUNT
	.align		4
        /*0094*/ 	.byte	0x02, 0x4a
	.zero		1
	.zero		1


	//----- nvinfo : EIATTR_EXIT_INSTR_OFFSETS
	.align		4
        /*0098*/ 	.byte	0x04, 0x1c
        /*009a*/ 	.short	(.L_63 - .L_62)


	//   ....[0]....
.L_62:
        /*009c*/ 	.word	0x000000d0


	//   ....[1]....
        /*00a0*/ 	.word	0x00000e10


	//----- nvinfo : EIATTR_CBANK_PARAM_SIZE
	.align		4
.L_63:
        /*00a4*/ 	.byte	0x03, 0x19
        /*00a6*/ 	.short	0x002c


	//----- nvinfo : EIATTR_PARAM_CBANK
	.align		4
        /*00a8*/ 	.byte	0x04, 0x0a
        /*00aa*/ 	.short	(.L_65 - .L_64)
	.align		4
.L_64:
        /*00ac*/ 	.word	index@(.nv.constant0._Z18convolve_kernel_3dPKfS0_Pfiiiii)
        /*00b0*/ 	.short	0x0380
        /*00b2*/ 	.short	0x002c


	//----- nvinfo : EIATTR_SW_WAR
	.align		4
.L_65:
        /*00b4*/ 	.byte	0x04, 0x36
        /*00b6*/ 	.short	(.L_67 - .L_66)
.L_66:
        /*00b8*/ 	.word	0x00000008
.L_67:


//--------------------- .nv.info._Z15convolve_kernelPfS_S_iiii --------------------------
	.section	.nv.info._Z15convolve_kernelPfS_S_iiii,"",@"SHT_CUDA_INFO"
	.sectionflags	@""
	.align	4


	//----- nvinfo : EIATTR_CUDA_API_VERSION
	.align		4
        /*0000*/ 	.byte	0x04, 0x37
        /*0002*/ 	.short	(.L_69 - .L_68)
.L_68:
        /*0004*/ 	.word	0x00000082


	//----- nvinfo : EIATTR_KPARAM_INFO
	.align		4
.L_69:
        /*0008*/ 	.byte	0x04, 0x17
        /*000a*/ 	.short	(.L_71 - .L_70)
.L_70:
        /*000c*/ 	.word	0x00000000
        /*0010*/ 	.short	0x0006
        /*0012*/ 	.short	0x0024
        /*0014*/ 	.byte	0x00, 0xf0, 0x11, 0x00


	//----- nvinfo : EIATTR_KPARAM_INFO
	.align		4
.L_71:
        /*0018*/ 	.byte	0x04, 0x17
        /*001a*/ 	.short	(.L_73 - .L_72)
.L_72:
        /*001c*/ 	.word	0x00000000
        /*0020*/ 	.short	0x0005
        /*0022*/ 	.short	0x0020
        /*0024*/ 	.byte	0x00, 0xf0, 0x11, 0x00


	//----- nvinfo : EIATTR_KPARAM_INFO
	.align		4
.L_73:
        /*0028*/ 	.byte	0x04, 0x17
        /*002a*/ 	.short	(.L_75 - .L_74)
.L_74:
        /*002c*/ 	.word	0x00000000
        /*0030*/ 	.short	0x0004
        /*0032*/ 	.short	0x001c
        /*0034*/ 	.byte	0x00, 0xf0, 0x11, 0x00


	//----- nvinfo : EIATTR_KPARAM_INFO
	.align		4
.L_75:
        /*0038*/ 	.byte	0x04, 0x17
        /*003a*/ 	.short	(.L_77 - .L_76)
.L_76:
        /*003c*/ 	.word	0x00000000
        /*0040*/ 	.short	0x0003
        /*0042*/ 	.short	0x0018
        /*0044*/ 	.byte	0x00, 0xf0, 0x11, 0x00


	//----- nvinfo : EIATTR_KPARAM_INFO
	.align		4
.L_77:
        /*0048*/ 	.byte	0x04, 0x17
        /*004a*/ 	.short	(.L_79 - .L_78)
.L_78:
        /*004c*/ 	.word	0x00000000
        /*0050*/ 	.short	0x0002
        /*0052*/ 	.short	0x0010
        /*0054*/ 	.byte	0x00, 0xf5, 0x21, 0x00


	//----- nvinfo : EIATTR_KPARAM_INFO
	.align		4
.L_79:
        /*0058*/ 	.byte	0x04, 0x17
        /*005a*/ 	.short	(.L_81 - .L_80)
.L_80:
        /*005c*/ 	.word	0x00000000
        /*0060*/ 	.short	0x0001
        /*0062*/ 	.short	0x0008
        /*0064*/ 	.byte	0x00, 0xf5, 0x21, 0x00


	//----- nvinfo : EIATTR_KPARAM_INFO
	.align		4
.L_81:
        /*0068*/ 	.byte	0x04, 0x17
        /*006a*/ 	.short	(.L_83 - .L_82)
.L_82:
        /*006c*/ 	.word	0x00000000
        /*0070*/ 	.short	0x0000
        /*0072*/ 	.short	0x0000
        /*0074*/ 	.byte	0x00, 0xf5, 0x21, 0x00


	//----- nvinfo : EIATTR_SPARSE_MMA_MASK
	.align		4
.L_83:
        /*0078*/ 	.byte	0x03, 0x50
        /*007a*/ 	.short	0x0000


	//----- nvinfo : EIATTR_MAXREG_COUNT
	.align		4
        /*007c*/ 	.byte	0x03, 0x1b
        /*007e*/ 	.short	0x00ff


	//----- nvinfo : EIATTR_MERCURY_ISA_VERSION
	.align		4
        /*0080*/ 	.byte	0x03, 0x5f
        /*0082*/ 	.short	0x0101


	//----- nvinfo : EIATTR_VRC_CTA_INIT_COUNT
	.align		4
        /*0084*/ 	.byte	0x02, 0x4a
	.zero		1
	.zero		1


	//----- nvinfo : EIATTR_EXIT_INSTR_OFFSETS
	.align		4
        /*0088*/ 	.byte	0x04, 0x1c
        /*008a*/ 	.short	(.L_85 - .L_84)


	//   ....[0]....
.L_84:
        /*008c*/ 	.word	0x000000d0


	//   ....[1]....
        /*0090*/ 	.word	0x00000e40


	//----- nvinfo : EIATTR_CBANK_PARAM_SIZE
	.align		4
.L_85:
        /*0094*/ 	.byte	0x03, 0x19
        /*0096*/ 	.short	0x0028


	//----- nvinfo : EIATTR_PARAM_CBANK
	.align		4
        /*0098*/ 	.byte	0x04, 0x0a
        /*009a*/ 	.short	(.L_87 - .L_86)
	.align		4
.L_86:
        /*009c*/ 	.word	index@(.nv.constant0._Z15convolve_kernelPfS_S_iiii)
        /*00a0*/ 	.short	0x0380
        /*00a2*/ 	.short	0x0028


	//----- nvinfo : EIATTR_SW_WAR
	.align		4
.L_87:
        /*00a4*/ 	.byte	0x04, 0x36
        /*00a6*/ 	.short	(.L_89 - .L_88)
.L_88:
        /*00a8*/ 	.word	0x00000008
.L_89:


//--------------------- .nv.info._Z10dot_kernelPfS_S_ii --------------------------
	.section	.nv.info._Z10dot_kernelPfS_S_ii,"",@"SHT_CUDA_INFO"
	.sectionflags	@""
	.align	4


	//----- nvinfo : EIATTR_CUDA_API_VERSION
	.align		4
        /*0000*/ 	.byte	0x04, 0x37
        /*0002*/ 	.short	(.L_91 - .L_90)
.L_90:
        /*0004*/ 	.word	0x00000082


	//----- nvinfo : EIATTR_KPARAM_INFO
	.align		4
.L_91:
        /*0008*/ 	.byte	0x04, 0x17
        /*000a*/ 	.short	(.L_93 - .L_92)
.L_92:
        /*000c*/ 	.word	0x00000000
        /*0010*/ 	.short	0x0004
        /*0012*/ 	.short	0x001c
        /*0014*/ 	.byte	0x00, 0xf0, 0x11, 0x00


	//----- nvinfo : EIATTR_KPARAM_INFO
	.align		4
.L_93:
        /*0018*/ 	.byte	0x04, 0x17
        /*001a*/ 	.short	(.L_95 - .L_94)
.L_94:
        /*001c*/ 	.word	0x00000000
        /*0020*/ 	.short	0x0003
        /*0022*/ 	.short	0x0018
        /*0024*/ 	.byte	0x00, 0xf0, 0x11, 0x00


	//----- nvinfo : EIATTR_KPARAM_INFO
	.align		4
.L_95:
        /*0028*/ 	.byte	0x04, 0x17
        /*002a*/ 	.short	(.L_97 - .L_96)
.L_96:
        /*002c*/ 	.word	0x00000000
        /*0030*/ 	.short	0x0002
        /*0032*/ 	.short	0x0010
        /*0034*/ 	.byte	0x00, 0xf5, 0x21, 0x00


	//----- nvinfo : EIATTR_KPARAM_INFO
	.align		4
.L_97:
        /*0038*/ 	.byte	0x04, 0x17
        /*003a*/ 	.short	(.L_99 - .L_98)
.L_98:
        /*003c*/ 	.word	0x00000000
        /*0040*/ 	.short	0x0001
        /*0042*/ 	.short	0x0008
        /*0044*/ 	.byte	0x00, 0xf5, 0x21, 0x00


	//----- nvinfo : EIATTR_KPARAM_INFO
	.align		4
.L_99:
        /*0048*/ 	.byte	0x04, 0x17
        /*004a*/ 	.short	(.L_101 - .L_100)
.L_100:
        /*004c*/ 	.word	0x00000000
        /*0050*/ 	.short	0x0000
        /*0052*/ 	.short	0x0000
        /*0054*/ 	.byte	0x00, 0xf5, 0x21, 0x00


	//----- nvinfo : EIATTR_SPARSE_MMA_MASK
	.align		4
.L_101:
        /*0058*/ 	.byte	0x03, 0x50
        /*005a*/ 	.short	0x0000


	//----- nvinfo : EIATTR_MAXREG_COUNT
	.align		4
        /*005c*/ 	.byte	0x03, 0x1b
        /*005e*/ 	.short	0x00ff


	//----- nvinfo : EIATTR_MERCURY_ISA_VERSION
	.align		4
        /*0060*/ 	.byte	0x03, 0x5f
        /*0062*/ 	.short	0x0101


	//----- nvinfo : EIATTR_VRC_CTA_INIT_COUNT
	.align		4
        /*0064*/ 	.byte	0x02, 0x4a
	.zero		1
	.zero		1


	//----- nvinfo : EIATTR_EXIT_INSTR_OFFSETS
	.align		4
        /*0068*/ 	.byte	0x04, 0x1c
        /*006a*/ 	.short	(.L_103 - .L_102)


	//   ....[0]....
.L_102:
        /*006c*/ 	.word	0x000000d0


	//   ....[1]....
        /*0070*/ 	.word	0x000009c0


	//----- nvinfo : EIATTR_CBANK_PARAM_SIZE
	.align		4
.L_103:
        /*0074*/ 	.byte	0x03, 0x19
        /*0076*/ 	.short	0x0020


	//----- nvinfo : EIATTR_PARAM_CBANK
	.align		4
        /*0078*/ 	.byte	0x04, 0x0a
        /*007a*/ 	.short	(.L_105 - .L_104)
	.align		4
.L_104:
        /*007c*/ 	.word	index@(.nv.constant0._Z10dot_kernelPfS_S_ii)
        /*0080*/ 	.short	0x0380
        /*0082*/ 	.short	0x0020


	//----- nvinfo : EIATTR_SW_WAR
	.align		4
.L_105:
        /*0084*/ 	.byte	0x04, 0x36
        /*0086*/ 	.short	(.L_107 - .L_106)
.L_106:
        /*0088*/ 	.word	0x00000008
.L_107:


//--------------------- .nv.callgraph             --------------------------
	.section	.nv.callgraph,"",@"SHT_CUDA_CALLGRAPH"
	.align	4
	.sectionentsize	8
	.align		4
        /*0000*/ 	.word	0x00000000
	.align		4
        /*0004*/ 	.word	0xffffffff
	.align		4
        /*0008*/ 	.word	0x00000000
	.align		4
        /*000c*/ 	.word	0xfffffffe
	.align		4
        /*0010*/ 	.word	0x00000000
	.align		4
        /*0014*/ 	.word	0xfffffffd
	.align		4
        /*0018*/ 	.word	0x00000000
	.align		4
        /*001c*/ 	.word	0xfffffffc


//--------------------- .text._Z14softmax_kerneliiPfS_ --------------------------
	.section	.text._Z14softmax_kerneliiPfS_,"ax",@progbits
	.align	128
        .global         _Z14softmax_kerneliiPfS_
        .type           _Z14softmax_kerneliiPfS_,@function
        .size           _Z14softmax_kerneliiPfS_,(.L_x_42 - _Z14softmax_kerneliiPfS_)
        .other          _Z14softmax_kerneliiPfS_,@"STO_CUDA_ENTRY STV_DEFAULT"
_Z14softmax_kerneliiPfS_:
.text._Z14softmax_kerneliiPfS_:
[----:B------:R-:W-:Y:S08]  /*0000*/  LDC R1, c[0x0][0x37c] ;  /* 0x0000df00ff017b82 */ /* 0x000ff00000000800 */
[----:B------:R-:W0:Y:S01]  /*0010*/  LDC.64 R2, c[0x0][0x380] ;  /* 0x0000e000ff027b82 */ /* 0x000e220000000a00 */
[----:B------:R-:W1:Y:S01]  /*0020*/  S2R R13, SR_TID.X ;  /* 0x00000000000d7919 */ /* 0x000e620000002100 */
[----:B------:R-:W2:Y:S06]  /*0030*/  S2R R15, SR_TID.Y ;  /* 0x00000000000f7919 */ /* 0x000eac0000002200 */
[----:B------:R-:W1:Y:S08]  /*0040*/  S2UR UR4, SR_CTAID.X ;  /* 0x00000000000479c3 */ /* 0x000e700000002500 */
[----:B------:R-:W2:Y:S01]  /*0050*/  S2UR UR5, SR_CTAID.Y ;  /* 0x00000000000579c3 */ /* 0x000ea20000002600 */
[----:B0-----:R-:W-:-:S02]  /*0060*/  IABS R4, R3 ;  /* 0x0000000300047213 */ /* 0x001fc40000000000 */
[----:B------:R-:W-:Y:S02]  /*0070*/  IABS R9, R2 ;  /* 0x0000000200097213 */ /* 0x000fe40000000000 */
[----:B------:R-:W0:Y:S01]  /*0080*/  I2F.RP R0, R4 ;  /* 0x0000000400007306 */ /* 0x000e220000209400 */
[-C--:B------:R-:W-:Y:S02]  /*0090*/  LOP3.LUT R2, R2, R3.reuse, RZ, 0x3c, !PT ;  /* 0x0000000302027212 */ /* 0x080fe400078e3cff */
[----:B------:R-:W-:Y:S02]  /*00a0*/  LOP3.LUT R11, RZ, R3, RZ, 0x33, !PT ;  /* 0x00000003ff0b7212 */ /* 0x000fe400078e33ff */
[----:B------:R-:W-:-:S03]  /*00b0*/  ISETP.GE.AND P2, PT, R2, RZ, PT ;  /* 0x000000ff0200720c */ /* 0x000fc60003f46270 */
[----:B0-----:R-:W0:Y:S02]  /*00c0*/  MUFU.RCP R0, R0 ;  /* 0x0000000000007308 */ /* 0x001e240000001000 */
[----:B0-----:R-:W-:-:S06]  /*00d0*/  IADD3 R6, PT, PT, R0, 0xffffffe, RZ ;  /* 0x0ffffffe00067810 */ /* 0x001fcc0007ffe0ff */
[----:B------:R0:W3:Y:S02]  /*00e0*/  F2I.FTZ.U32.TRUNC.NTZ R7, R6 ;  /* 0x0000000600077305 */ /* 0x0000e4000021f000 */
[----:B0-----:R-:W-:Y:S01]  /*00f0*/  IMAD.MOV.U32 R6, RZ, RZ, RZ ;  /* 0x000000ffff067224 */ /* 0x001fe200078e00ff */
[----:B---3--:R-:W-:-:S05]  /*0100*/  IADD3 R5, PT, PT, RZ, -R7, RZ ;  /* 0x80000007ff057210 */ /* 0x008fca0007ffe0ff */
[----:B------:R-:W-:-:S04]  /*0110*/  IMAD R5, R5, R4, RZ ;  /* 0x0000000405057224 */ /* 0x000fc800078e02ff */
[----:B------:R-:W-:Y:S02]  /*0120*/  IMAD.HI.U32 R7, R7, R5, R6 ;  /* 0x0000000507077227 */ /* 0x000fe400078e0006 */
[----:B------:R-:W1:Y:S04]  /*0130*/  LDC R6, c[0x0][0x360] ;  /* 0x0000d800ff067b82 */ /* 0x000e680000000800 */
[----:B------:R-:W-:-:S04]  /*0140*/  IMAD.HI.U32 R5, R7, R9, RZ ;  /* 0x0000000907057227 */ /* 0x000fc800078e00ff */
[----:B------:R-:W2:Y:S01]  /*0150*/  LDC R8, c[0x0][0x364] ;  /* 0x0000d900ff087b82 */ /* 0x000ea20000000800 */
[----:B------:R-:W-:-:S05]  /*0160*/  IADD3 R0, PT, PT, -R5, RZ, RZ ;  /* 0x000000ff05007210 */ /* 0x000fca0007ffe1ff */
[----:B------:R-:W-:-:S05]  /*0170*/  IMAD R9, R4, R0, R9 ;  /* 0x0000000004097224 */ /* 0x000fca00078e0209 */
[----:B------:R-:W-:Y:S01]  /*0180*/  ISETP.GT.U32.AND P1, PT, R4, R9, PT ;  /* 0x000000090400720c */ /* 0x000fe20003f24070 */
[----:B-1----:R-:W-:-:S12]  /*0190*/  IMAD R2, R6, UR4, R13 ;  /* 0x0000000406027c24 */ /* 0x002fd8000f8e020d */
[----:B------:R-:W-:Y:S01]  /*01a0*/  @!P1 IADD3 R9, PT, PT, R9, -R4, RZ ;  /* 0x8000000409099210 */ /* 0x000fe20007ffe0ff */
[----:B------:R-:W-:-:S03]  /*01b0*/  @!P1 VIADD R5, R5, 0x1 ;  /* 0x0000000105059836 */ /* 0x000fc60000000000 */
[----:B------:R-:W-:-:S13]  /*01c0*/  ISETP.GE.U32.AND P0, PT, R9, R4, PT ;  /* 0x000000040900720c */ /* 0x000fda0003f06070 */
[----:B------:R-:W-:Y:S02]  /*01d0*/  @P0 IADD3 R5, PT, PT, R5, 0x1, RZ ;  /* 0x0000000105050810 */ /* 0x000fe40007ffe0ff */
[----:B------:R-:W-:Y:S02]  /*01e0*/  ISETP.NE.AND P0, PT, R3, RZ, PT ;  /* 0x000000ff0300720c */ /* 0x000fe40003f05270 */
[----:B------:R-:W-:Y:S01]  /*01f0*/  MOV R0, R5 ;  /* 0x0000000500007202 */ /* 0x000fe20000000f00 */
[----:B--2---:R-:W-:-:S04]  /*0200*/  IMAD R5, R8, UR5, R15 ;  /* 0x0000000508057c24 */ /* 0x004fc8000f8e020f */
[----:B------:R-:W-:Y:S02]  /*0210*/  @!P2 IMAD.MOV R0, RZ, RZ, -R0 ;  /* 0x000000ffff00a224 */ /* 0x000fe400078e0a00 */
[----:B------:R-:W-:-:S03]  /*0220*/  IMAD R2, R2, R3, R5 ;  /* 0x0000000302027224 */ /* 0x000fc600078e0205 */
[----:B------:R-:W-:-:S05]  /*0230*/  SEL R0, R11, R0, !P0 ;  /* 0x000000000b007207 */ /* 0x000fca0004000000 */
[----:B------:R-:W-:-:S05]  /*0240*/  IMAD R5, R0, R3, RZ ;  /* 0x0000000300057224 */ /* 0x000fca00078e02ff */
[----:B------:R-:W-:-:S13]  /*0250*/  ISETP.GE.AND P1, PT, R2, R5, PT ;  /* 0x000000050200720c */ /* 0x000fda0003f26270 */
[----:B------:R-:W-:Y:S05]  /*0260*/  @P1 EXIT ;  /* 0x000000000000194d */ /* 0x000fea0003800000 */
[----:B------:R-:W-:Y:S01]  /*0270*/  ISETP.GE.AND P1, PT, R0, 0x1, PT ;  /* 0x000000010000780c */ /* 0x000fe20003f26270 */
[----:B------:R-:W0:Y:S01]  /*0280*/  LDCU.64 UR4, c[0x0][0x358] ;  /* 0x00006b00ff0477ac */ /* 0x000e220008000a00 */
[----:B------:R-:W-:-:S11]  /*0290*/  HFMA2 R9, -RZ, RZ, 0, 0 ;  /* 0x00000000ff097431 */ /* 0x000fd600000001ff */
[----:B------:R-:W-:Y:S05]  /*02a0*/  @!P1 BRA `(.L_x_0) ;  /* 0x0000000800249947 */ /* 0x000fea0003800000 */
[----:B------:R-:W-:Y:S01]  /*02b0*/  IABS R5, R2 ;  /* 0x0000000200057213 */ /* 0x000fe20000000000 */
[----:B------:R-:W-:Y:S01]  /*02c0*/  IMAD.MOV.U32 R9, RZ, RZ, RZ ;  /* 0x000000ffff097224 */ /* 0x000fe200078e00ff */
[----:B------:R-:W-:-:S03]  /*02d0*/  ISETP.GE.U32.AND P3, PT, R0, 0x10, PT ;  /* 0x000000100000780c */ /* 0x000fc60003f66070 */
[----:B------:R-:W-:-:S05]  /*02e0*/  IMAD.HI.U32 R7, R7, R5, RZ ;  /* 0x0000000507077227 */ /* 0x000fca00078e00ff */
[----:B------:R-:W-:-:S05]  /*02f0*/  IADD3 R7, PT, PT, -R7, RZ, RZ ;  /* 0x000000ff07077210 */ /* 0x000fca0007ffe1ff */
[----:B------:R-:W-:Y:S01]  /*0300*/  IMAD R7, R4, R7, R5 ;  /* 0x0000000704077224 */ /* 0x000fe200078e0205 */
[----:B------:R-:W-:-:S04]  /*0310*/  LOP3.LUT R5, R0, 0xf, RZ, 0xc0, !PT ;  /* 0x0000000f00057812 */ /* 0x000fc800078ec0ff */
[----:B------:R-:W-:-:S13]  /*0320*/  ISETP.GT.U32.AND P1, PT, R4, R7, PT ;  /* 0x000000070400720c */ /* 0x000fda0003f24070 */
[----:B------:R-:W-:Y:S01]  /*0330*/  @!P1 IMAD.IADD R7, R7, 0x1, -R4 ;  /* 0x0000000107079824 */ /* 0x000fe200078e0a04 */
[----:B------:R-:W-:-:S04]  /*0340*/  ISETP.GE.AND P1, PT, R2, RZ, PT ;  /* 0x000000ff0200720c */ /* 0x000fc80003f26270 */
[----:B------:R-:W-:-:S13]  /*0350*/  ISETP.GT.U32.AND P2, PT, R4, R7, PT ;  /* 0x000000070400720c */ /* 0x000fda0003f44070 */
[----:B------:R-:W-:Y:S02]  /*0360*/  @!P2 IADD3 R7, PT, PT, R7, -R4, RZ ;  /* 0x800000040707a210 */ /* 0x000fe40007ffe0ff */
[----:B------:R-:W-:Y:S02]  /*0370*/  ISETP.NE.AND P2, PT, R5, RZ, PT ;  /* 0x000000ff0500720c */ /* 0x000fe40003f45270 */
[----:B------:R-:W-:-:S04]  /*0380*/  @!P1 IADD3 R7, PT, PT, -R7, RZ, RZ ;  /* 0x000000ff07079210 */ /* 0x000fc80007ffe1ff */
[----:B------:R-:W-:Y:S02]  /*0390*/  SEL R6, R11, R7, !P0 ;  /* 0x000000070b067207 */ /* 0x000fe40004000000 */
[----:B------:R-:W-:Y:S01]  /*03a0*/  MOV R7, RZ ;  /* 0x000000ff00077202 */ /* 0x000fe20000000f00 */
[----:B------:R-:W-:Y:S06]  /*03b0*/  @!P3 BRA `(.L_x_1) ;  /* 0x0000000000e4b947 */ /* 0x000fec0003800000 */
[----:B------:R-:W-:Y:S01]  /*03c0*/  LOP3.LUT R7, R0, 0x7ffffff0, RZ, 0xc0, !PT ;  /* 0x7ffffff000077812 */ /* 0x000fe200078ec0ff */
[----:B------:R-:W-:Y:S01]  /*03d0*/  IMAD.MOV.U32 R8, RZ, RZ, R6 ;  /* 0x000000ffff087224 */ /* 0x000fe200078e0006 */
[----:B------:R-:W-:Y:S02]  /*03e0*/  MOV R9, RZ ;  /* 0x000000ff00097202 */ /* 0x000fe40000000f00 */
[----:B------:R-:W-:-:S07]  /*03f0*/  IADD3 R10, PT, PT, -R7, RZ, RZ ;  /* 0x000000ff070a7210 */ /* 0x000fce0007ffe1ff */
.L_x_2:
[----:B------:R-:W1:Y:S02]  /*0400*/  LDC.64 R24, c[0x0][0x388] ;  /* 0x0000e200ff187b82 */ /* 0x000e640000000a00 */
[----:B-1----:R-:W-:-:S05]  /*0410*/  IMAD.WIDE R24, R8, 0x4, R24 ;  /* 0x0000000408187825 */ /* 0x002fca00078e0218 */
[----:B0-----:R-:W2:Y:S01]  /*0420*/  LDG.E R4, desc[UR4][R24.64] ;  /* 0x0000000418047981 */ /* 0x001ea2000c1e1900 */
[----:B------:R-:W-:-:S05]  /*0430*/  IMAD.WIDE R14, R3, 0x4, R24 ;  /* 0x00000004030e7825 */ /* 0x000fca00078e0218 */
[----:B------:R0:W3:Y:S01]  /*0440*/  LDG.E R11, desc[UR4][R14.64] ;  /* 0x000000040e0b7981 */ /* 0x0000e2000c1e1900 */
[----:B------:R-:W-:-:S04]  /*0450*/  IMAD.WIDE R18, R3, 0x4, R14 ;  /* 0x0000000403127825 */ /* 0x000fc800078e020e */
[C---:B------:R-:W-:Y:S02]  /*0460*/  IMAD.WIDE R16, R3.reuse, 0x4, R18 ;  /* 0x0000000403107825 */ /* 0x040fe400078e0212 */
[----:B------:R-:W4:Y:S02]  /*0470*/  LDG.E R18, desc[UR4][R18.64] ;  /* 0x0000000412127981 */ /* 0x000f24000c1e1900 */
[C---:B------:R-:W-:Y:S02]  /*0480*/  IMAD.WIDE R12, R3.reuse, 0x4, R16 ;  /* 0x00000004030c7825 */ /* 0x040fe400078e0210 */
[----:B------:R1:W5:Y:S04]  /*0490*/  LDG.E R29, desc[UR4][R16.64] ;  /* 0x00000004101d7981 */ /* 0x000368000c1e1900 */
[----:B------:R1:W5:Y:S01]  /*04a0*/  LDG.E R28, desc[UR4][R12.64] ;  /* 0x000000040c1c7981 */ /* 0x000362000c1e1900 */
[----:B------:R-:W-:-:S04]  /*04b0*/  IMAD.WIDE R26, R3, 0x4, R12 ;  /* 0x00000004031a7825 */ /* 0x000fc800078e020c */
[C---:B------:R-:W-:Y:S02]  /*04c0*/  IMAD.WIDE R22, R3.reuse, 0x4, R26 ;  /* 0x0000000403167825 */ /* 0x040fe400078e021a */
[----:B------:R-:W5:Y:S02]  /*04d0*/  LDG.E R27, desc[UR4][R26.64] ;  /* 0x000000041a1b7981 */ /* 0x000f64000c1e1900 */
[----:B------:R-:W-:-:S05]  /*04e0*/  IMAD.WIDE R20, R3, 0x4, R22 ;  /* 0x0000000403147825 */ /* 0x000fca00078e0216 */
[----:B------:R-:W5:Y:S01]  /*04f0*/  LDG.E R25, desc[UR4][R20.64] ;  /* 0x0000000414197981 */ /* 0x000f62000c1e1900 */
[----:B0-----:R-:W-:-:S03]  /*0500*/  IMAD.WIDE R14, R3, 0x4, R20 ;  /* 0x00000004030e7825 */ /* 0x001fc600078e0214 */
[----:B------:R-:W5:Y:S01]  /*0510*/  LDG.E R26, desc[UR4][R22.64] ;  /* 0x00000004161a7981 */ /* 0x000f62000c1e1900 */
[----:B-1----:R-:W-:-:S03]  /*0520*/  IMAD.WIDE R16, R3, 0x4, R14 ;  /* 0x0000000403107825 */ /* 0x002fc600078e020e */
[----:B------:R0:W5:Y:S04]  /*0530*/  LDG.E R24, desc[UR4][R14.64] ;  /* 0x000000040e187981 */ /* 0x000168000c1e1900 */
[----:B------:R1:W5:Y:S01]  /*0540*/  LDG.E R19, desc[UR4][R16.64] ;  /* 0x0000000410137981 */ /* 0x000362000c1e1900 */
[----:B------:R-:W-:-:S04]  /*0550*/  IMAD.WIDE R12, R3, 0x4, R16 ;  /* 0x00000004030c7825 */ /* 0x000fc800078e0210 */
[C---:B0-----:R-:W-:Y:S02]  /*0560*/  IMAD.WIDE R14, R3.reuse, 0x4, R12 ;  /* 0x00000004030e7825 */ /* 0x041fe400078e020c */
[----:B------:R-:W5:Y:S02]  /*0570*/  LDG.E R12, desc[UR4][R12.64] ;  /* 0x000000040c0c7981 */ /* 0x000f64000c1e1900 */
[C---:B-1----:R-:W-:Y:S02]  /*0580*/  IMAD.WIDE R16, R3.reuse, 0x4, R14 ;  /* 0x0000000403107825 */ /* 0x042fe400078e020e */
[----:B------:R-:W5:Y:S02]  /*0590*/  LDG.E R14, desc[UR4][R14.64] ;  /* 0x000000040e0e7981 */ /* 0x000f64000c1e1900 */
[C---:B------:R-:W-:Y:S02]  /*05a0*/  IMAD.WIDE R20, R3.reuse, 0x4, R16 ;  /* 0x0000000403147825 */ /* 0x040fe400078e0210 */
[----:B------:R-:W5:Y:S02]  /*05b0*/  LDG.E R16, desc[UR4][R16.64] ;  /* 0x0000000410107981 */ /* 0x000f64000c1e1900 */
[----:B------:R-:W-:-:S02]  /*05c0*/  IMAD.WIDE R22, R3, 0x4, R20 ;  /* 0x0000000403167825 */ /* 0x000fc400078e0214 */
[----:B------:R-:W5:Y:S04]  /*05d0*/  LDG.E R20, desc[UR4][R20.64] ;  /* 0x0000000414147981 */ /* 0x000f68000c1e1900 */
[----:B------:R0:W5:Y:S02]  /*05e0*/  LDG.E R13, desc[UR4][R22.64] ;  /* 0x00000004160d7981 */ /* 0x000164000c1e1900 */
[----:B0-----:R-:W-:-:S06]  /*05f0*/  IMAD.WIDE R22, R3, 0x4, R22 ;  /* 0x0000000403167825 */ /* 0x001fcc00078e0216 */
[----:B------:R-:W5:Y:S01]  /*0600*/  LDG.E R22, desc[UR4][R22.64] ;  /* 0x0000000416167981 */ /* 0x000f62000c1e1900 */
[----:B------:R-:W-:-:S04]  /*0610*/  IADD3 R10, PT, PT, R10, 0x10, RZ ;  /* 0x000000100a0a7810 */ /* 0x000fc80007ffe0ff */
[----:B------:R-:W-:Y:S01]  /*0620*/  ISETP.NE.AND P0, PT, R10, RZ, PT ;  /* 0x000000ff0a00720c */ /* 0x000fe20003f05270 */
[----:B------:R-:W-:Y:S02]  /*0630*/  IMAD R8, R3, 0x10, R8 ;  /* 0x0000001003087824 */ /* 0x000fe400078e0208 */
[----:B--2---:R-:W-:-:S04]  /*0640*/  FADD R4, R4, R9 ;  /* 0x0000000904047221 */ /* 0x004fc80000000000 */
[----:B---3--:R-:W-:-:S04]  /*0650*/  FADD R11, R4, R11 ;  /* 0x0000000b040b7221 */ /* 0x008fc80000000000 */
[----:B----4-:R-:W-:-:S04]  /*0660*/  FADD R18, R11, R18 ;  /* 0x000000120b127221 */ /* 0x010fc80000000000 */
[----:B-----5:R-:W-:-:S04]  /*0670*/  FADD R29, R18, R29 ;  /* 0x0000001d121d7221 */ /* 0x020fc80000000000 */
[----:B------:R-:W-:-:S04]  /*0680*/  FADD R28, R29, R28 ;  /* 0x0000001c1d1c7221 */ /* 0x000fc80000000000 */
        /* <DEDUP_REMOVED lines=10> */
[----:B------:R-:W-:Y:S01]  /*0730*/  FADD R9, R13, R22 ;  /* 0x000000160d097221 */ /* 0x000fe20000000000 */
[----:B------:R-:W-:Y:S06]  /*0740*/  @P0 BRA `(.L_x_2) ;  /* 0xfffffffc002c0947 */ /* 0x000fec000383ffff */
.L_x_1:
[----:B------:R-:W-:Y:S05]  /*0750*/  @!P2 BRA `(.L_x_0) ;  /* 0x0000000000f8a947 */ /* 0x000fea0003800000 */
[----:B------:R-:W-:Y:S02]  /*0760*/  ISETP.GE.U32.AND P0, PT, R5, 0x8, PT ;  /* 0x000000080500780c */ /* 0x000fe40003f06070 */
[----:B------:R-:W-:-:S04]  /*0770*/  LOP3.LUT R8, R0, 0x7, RZ, 0xc0, !PT ;  /* 0x0000000700087812 */ /* 0x000fc800078ec0ff */
[----:B------:R-:W-:-:S07]  /*0780*/  ISETP.NE.AND P1, PT, R8, RZ, PT ;  /* 0x000000ff0800720c */ /* 0x000fce0003f25270 */
[----:B------:R-:W-:Y:S06]  /*0790*/  @!P0 BRA `(.L_x_3) ;  /* 0x00000000006c8947 */ /* 0x000fec0003800000 */
[----:B------:R-:W1:Y:S01]  /*07a0*/  LDC.64 R18, c[0x0][0x388] ;  /* 0x0000e200ff127b82 */ /* 0x000e620000000a00 */
[----:B------:R-:W-:-:S04]  /*07b0*/  IMAD R5, R7, R3, R6 ;  /* 0x0000000307057224 */ /* 0x000fc800078e0206 */
[----:B-1----:R-:W-:-:S04]  /*07c0*/  IMAD.WIDE R18, R5, 0x4, R18 ;  /* 0x0000000405127825 */ /* 0x002fc800078e0212 */
[C---:B------:R-:W-:Y:S02]  /*07d0*/  IMAD.WIDE R20, R3.reuse, 0x4, R18 ;  /* 0x0000000403147825 */ /* 0x040fe400078e0212 */
[----:B0-----:R-:W2:Y:S02]  /*07e0*/  LDG.E R18, desc[UR4][R18.64] ;  /* 0x0000000412127981 */ /* 0x001ea4000c1e1900 */
[C---:B------:R-:W-:Y:S02]  /*07f0*/  IMAD.WIDE R22, R3.reuse, 0x4, R20 ;  /* 0x0000000403167825 */ /* 0x040fe400078e0214 */
[----:B------:R-:W3:Y:S02]  /*0800*/  LDG.E R21, desc[UR4][R20.64] ;  /* 0x0000000414157981 */ /* 0x000ee4000c1e1900 */
[C---:B------:R-:W-:Y:S02]  /*0810*/  IMAD.WIDE R4, R3.reuse, 0x4, R22 ;  /* 0x0000000403047825 */ /* 0x040fe400078e0216 */
[----:B------:R-:W4:Y:S02]  /*0820*/  LDG.E R23, desc[UR4][R22.64] ;  /* 0x0000000416177981 */ /* 0x000f24000c1e1900 */
[----:B------:R-:W-:-:S02]  /*0830*/  IMAD.WIDE R12, R3, 0x4, R4 ;  /* 0x00000004030c7825 */ /* 0x000fc400078e0204 */
[----:B------:R-:W5:Y:S02]  /*0840*/  LDG.E R5, desc[UR4][R4.64] ;  /* 0x0000000404057981 */ /* 0x000f64000c1e1900 */
[C---:B------:R-:W-:Y:S02]  /*0850*/  IMAD.WIDE R10, R3.reuse, 0x4, R12 ;  /* 0x00000004030a7825 */ /* 0x040fe400078e020c */
[----:B------:R-:W5:Y:S02]  /*0860*/  LDG.E R13, desc[UR4][R12.64] ;  /* 0x000000040c0d7981 */ /* 0x000f64000c1e1900 */
[C---:B------:R-:W-:Y:S02]  /*0870*/  IMAD.WIDE R14, R3.reuse, 0x4, R10 ;  /* 0x00000004030e7825 */ /* 0x040fe400078e020a */
[----:B------:R-:W5:Y:S02]  /*0880*/  LDG.E R11, desc[UR4][R10.64] ;  /* 0x000000040a0b7981 */ /* 0x000f64000c1e1900 */
[----:B------:R-:W-:-:S02]  /*0890*/  IMAD.WIDE R16, R3, 0x4, R14 ;  /* 0x0000000403107825 */ /* 0x000fc400078e020e */
[----:B------:R-:W5:Y:S04]  /*08a0*/  LDG.E R15, desc[UR4][R14.64] ;  /* 0x000000040e0f7981 */ /* 0x000f68000c1e1900 */
[----:B------:R-:W5:Y:S01]  /*08b0*/  LDG.E R17, desc[UR4][R16.64] ;  /* 0x0000000410117981 */ /* 0x000f62000c1e1900 */
[----:B------:R-:W-:Y:S01]  /*08c0*/  IADD3 R7, PT, PT, R7, 0x8, RZ ;  /* 0x0000000807077810 */ /* 0x000fe20007ffe0ff */
[----:B--2---:R-:W-:-:S04]  /*08d0*/  FADD R18, R9, R18 ;  /* 0x0000001209127221 */ /* 0x004fc80000000000 */
[----:B---3--:R-:W-:-:S04]  /*08e0*/  FADD R18, R18, R21 ;  /* 0x0000001512127221 */ /* 0x008fc80000000000 */
[----:B----4-:R-:W-:-:S04]  /*08f0*/  FADD R18, R18, R23 ;  /* 0x0000001712127221 */ /* 0x010fc80000000000 */
[----:B-----5:R-:W-:-:S04]  /*0900*/  FADD R18, R18, R5 ;  /* 0x0000000512127221 */ /* 0x020fc80000000000 */
[----:B------:R-:W-:-:S04]  /*0910*/  FADD R18, R18, R13 ;  /* 0x0000000d12127221 */ /* 0x000fc80000000000 */
[----:B------:R-:W-:-:S04]  /*0920*/  FADD R18, R18, R11 ;  /* 0x0000000b12127221 */ /* 0x000fc80000000000 */
[----:B------:R-:W-:-:S04]  /*0930*/  FADD R18, R18, R15 ;  /* 0x0000000f12127221 */ /* 0x000fc80000000000 */
[----:B------:R-:W-:-:S07]  /*0940*/  FADD R9, R18, R17 ;  /* 0x0000001112097221 */ /* 0x000fce0000000000 */
.L_x_3:
        /* <DEDUP_REMOVED lines=12> */
[----:B------:R-:W-:Y:S02]  /*0a10*/  IMAD.WIDE R14, R3, 0x4, R12 ;  /* 0x00000004030e7825 */ /* 0x000fe400078e020c */
[----:B------:R-:W4:Y:S04]  /*0a20*/  LDG.E R12, desc[UR4][R12.64] ;  /* 0x000000040c0c7981 */ /* 0x000f28000c1e1900 */
[----:B------:R-:W5:Y:S01]  /*0a30*/  LDG.E R14, desc[UR4][R14.64] ;  /* 0x000000040e0e7981 */ /* 0x000f62000c1e1900 */
[----:B------:R-:W-:Y:S01]  /*0a40*/  IADD3 R7, PT, PT, R7, 0x4, RZ ;  /* 0x0000000407077810 */ /* 0x000fe20007ffe0ff */
[----:B--2---:R-:W-:-:S04]  /*0a50*/  FADD R9, R9, R4 ;  /* 0x0000000409097221 */ /* 0x004fc80000000000 */
[----:B---3--:R-:W-:-:S04]  /*0a60*/  FADD R9, R9, R10 ;  /* 0x0000000a09097221 */ /* 0x008fc80000000000 */
[----:B----4-:R-:W-:-:S04]  /*0a70*/  FADD R9, R9, R12 ;  /* 0x0000000c09097221 */ /* 0x010fc80000000000 */
[----:B-----5:R-:W-:-:S07]  /*0a80*/  FADD R9, R9, R14 ;  /* 0x0000000e09097221 */ /* 0x020fce0000000000 */
.L_x_4:
[----:B------:R-:W-:Y:S05]  /*0a90*/  @!P1 BRA `(.L_x_0) ;  /* 0x0000000000289947 */ /* 0x000fea0003800000 */
[----:B------:R-:W1:Y:S01]  /*0aa0*/  LDC.64 R10, c[0x0][0x388] ;  /* 0x0000e200ff0a7b82 */ /* 0x000e620000000a00 */
[----:B------:R-:W-:Y:S02]  /*0ab0*/  IMAD R6, R7, R3, R6 ;  /* 0x0000000307067224 */ /* 0x000fe400078e0206 */
[----:B------:R-:W-:-:S07]  /*0ac0*/  IMAD.MOV R0, RZ, RZ, -R0 ;  /* 0x000000ffff007224 */ /* 0x000fce00078e0a00 */
.L_x_5:
[----:B-1----:R-:W-:-:S06]  /*0ad0*/  IMAD.WIDE R4, R6, 0x4, R10 ;  /* 0x0000000406047825 */ /* 0x002fcc00078e020a */
[----:B0-----:R-:W2:Y:S01]  /*0ae0*/  LDG.E R4, desc[UR4][R4.64] ;  /* 0x0000000404047981 */ /* 0x001ea2000c1e1900 */
[----:B------:R-:W-:Y:S02]  /*0af0*/  IADD3 R0, PT, PT, R0, 0x1, RZ ;  /* 0x0000000100007810 */ /* 0x000fe40007ffe0ff */
[----:B------:R-:W-:Y:S02]  /*0b00*/  IADD3 R6, PT, PT, R6, R3, RZ ;  /* 0x0000000306067210 */ /* 0x000fe40007ffe0ff */
[----:B------:R-:W-:Y:S01]  /*0b10*/  ISETP.NE.AND P0, PT, R0, RZ, PT ;  /* 0x000000ff0000720c */ /* 0x000fe20003f05270 */
[----:B--2---:R-:W-:-:S12]  /*0b20*/  FADD R9, R4, R9 ;  /* 0x0000000904097221 */ /* 0x004fd80000000000 */
[----:B------:R-:W-:Y:S05]  /*0b30*/  @P0 BRA `(.L_x_5) ;  /* 0xfffffffc00e40947 */ /* 0x000fea000383ffff */
.L_x_0:
[----:B------:R-:W1:Y:S02]  /*0b40*/  LDC.64 R4, c[0x0][0x388] ;  /* 0x0000e200ff047b82 */ /* 0x000e640000000a00 */
[----:B-1----:R-:W-:-:S05]  /*0b50*/  IMAD.WIDE R4, R2, 0x4, R4 ;  /* 0x0000000402047825 */ /* 0x002fca00078e0204 */
[----:B0-----:R-:W2:Y:S01]  /*0b60*/  LDG.E R0, desc[UR4][R4.64] ;  /* 0x0000000404007981 */ /* 0x001ea2000c1e1900 */
[----:B------:R-:W0:Y:S01]  /*0b70*/  MUFU.RCP R6, R9 ;  /* 0x0000000900067308 */ /* 0x000e220000001000 */
[----:B------:R-:W-:Y:S01]  /*0b80*/  BSSY.RECONVERGENT B0, `(.L_x_6) ;  /* 0x000000b000007945 */ /* 0x000fe20003800200 */
[----:B0-----:R-:W-:-:S04]  /*0b90*/  FFMA R3, R6, -R9, 1 ;  /* 0x3f80000006037423 */ /* 0x001fc80000000809 */
[----:B------:R-:W-:Y:S02]  /*0ba0*/  FFMA R3, R6, R3, R6 ;  /* 0x0000000306037223 */ /* 0x000fe40000000006 */
[----:B--2---:R-:W0:Y:S02]  /*0bb0*/  FCHK P0, R0, R9 ;  /* 0x0000000900007302 */ /* 0x004e240000000000 */
[----:B------:R-:W-:-:S04]  /*0bc0*/  FFMA R6, R0, R3, RZ ;  /* 0x0000000300067223 */ /* 0x000fc800000000ff */
[----:B------:R-:W-:-:S04]  /*0bd0*/  FFMA R7, R6, -R9, R0 ;  /* 0x8000000906077223 */ /* 0x000fc80000000000 */
[----:B------:R-:W-:Y:S01]  /*0be0*/  FFMA R7, R3, R7, R6 ;  /* 0x0000000703077223 */ /* 0x000fe20000000006 */
[----:B0-----:R-:W-:Y:S06]  /*0bf0*/  @!P0 BRA `(.L_x_7) ;  /* 0x00000000000c8947 */ /* 0x001fec0003800000 */
[----:B------:R-:W-:-:S07]  /*0c00*/  MOV R4, 0xc20 ;  /* 0x00000c2000047802 */ /* 0x000fce0000000f00 */
[----:B------:R-:W-:Y:S05]  /*0c10*/  CALL.REL.NOINC `($__internal_0_$__cuda_sm3x_div_rn_noftz_f32_slowpath) ;  /* 0x0000000000187944 */ /* 0x000fea0003c00000 */
[----:B------:R-:W-:-:S07]  /*0c20*/  IMAD.MOV.U32 R7, RZ, RZ, R0 ;  /* 0x000000ffff077224 */ /* 0x000fce00078e0000 */
.L_x_7:
[----:B------:R-:W-:Y:S05]  /*0c30*/  BSYNC.RECONVERGENT B0 ;  /* 0x0000000000007941 */ /* 0x000fea0003800200 */
.L_x_6:
[----:B------:R-:W0:Y:S02]  /*0c40*/  LDC.64 R4, c[0x0][0x390] ;  /* 0x0000e400ff047b82 */ /* 0x000e240000000a00 */
[----:B0-----:R-:W-:-:S05]  /*0c50*/  IMAD.WIDE R2, R2, 0x4, R4 ;  /* 0x0000000402027825 */ /* 0x001fca00078e0204 */
[----:B------:R-:W-:Y:S01]  /*0c60*/  STG.E desc[UR4][R2.64], R7 ;  /* 0x0000000702007986 */ /* 0x000fe2000c101904 */
[----:B------:R-:W-:Y:S05]  /*0c70*/  EXIT ;  /* 0x000000000000794d */ /* 0x000fea0003800000 */
        .weak           $__internal_0_$__cuda_sm3x_div_rn_noftz_f32_slowpath
        .type           $__internal_0_$__cuda_sm3x_div_rn_noftz_f32_slowpath,@function
        .size           $__internal_0_$__cuda_sm3x_div_rn_noftz_f32_slowpath,(.L_x_42 - $__internal_0_$__cuda_sm3x_div_rn_noftz_f32_slowpath)
$__internal_0_$__cuda_sm3x_div_rn_noftz_f32_slowpath:
[----:B------:R-:W-:Y:S01]  /*0c80*/  SHF.R.U32.HI R5, RZ, 0x17, R9 ;  /* 0x00000017ff057819 */ /* 0x000fe20000011609 */
[----:B------:R-:W-:Y:S01]  /*0c90*/  BSSY.RECONVERGENT B1, `(.L_x_8) ;  /* 0x0000063000017945 */ /* 0x000fe20003800200 */
[--C-:B------:R-:W-:Y:S02]  /*0ca0*/  SHF.R.U32.HI R3, RZ, 0x17, R0.reuse ;  /* 0x00000017ff037819 */ /* 0x100fe40000011600 */
[----:B------:R-:W-:Y:S01]  /*0cb0*/  LOP3.LUT R13, R5, 0xff, RZ, 0xc0, !PT ;  /* 0x000000ff050d7812 */ /* 0x000fe200078ec0ff */
[----:B------:R-:W-:Y:S01]  /*0cc0*/  IMAD.MOV.U32 R5, RZ, RZ, R0 ;  /* 0x000000ffff057224 */ /* 0x000fe200078e0000 */
[----:B------:R-:W-:Y:S02]  /*0cd0*/  LOP3.LUT R3, R3, 0xff, RZ, 0xc0, !PT ;  /* 0x000000ff03037812 */ /* 0x000fe400078ec0ff */
[----:B------:R-:W-:Y:S02]  /*0ce0*/  IADD3 R8, PT, PT, R13, -0x1, RZ ;  /* 0xffffffff0d087810 */ /* 0x000fe40007ffe0ff */
[----:B------:R-:W-:-:S02]  /*0cf0*/  IADD3 R7, PT, PT, R3, -0x1, RZ ;  /* 0xffffffff03077810 */ /* 0x000fc40007ffe0ff */
[----:B------:R-:W-:-:S04]  /*0d00*/  ISETP.GT.U32.AND P0, PT, R8, 0xfd, PT ;  /* 0x000000fd0800780c */ /* 0x000fc80003f04070 */
[----:B------:R-:W-:-:S13]  /*0d10*/  ISETP.GT.U32.OR P0, PT, R7, 0xfd, P0 ;  /* 0x000000fd0700780c */ /* 0x000fda0000704470 */
[----:B------:R-:W-:Y:S01]  /*0d20*/  @!P0 MOV R6, RZ ;  /* 0x000000ff00068202 */ /* 0x000fe20000000f00 */
[----:B------:R-:W-:Y:S06]  /*0d30*/  @!P0 BRA `(.L_x_9) ;  /* 0x00000000005c8947 */ /* 0x000fec0003800000 */
[----:B------:R-:W-:Y:S02]  /*0d40*/  FSETP.GTU.FTZ.AND P1, PT, |R9|, +INF , PT ;  /* 0x7f8000000900780b */ /* 0x000fe40003f3c200 */
[----:B------:R-:W-:-:S04]  /*0d50*/  FSETP.GTU.FTZ.AND P0, PT, |R0|, +INF , PT ;  /* 0x7f8000000000780b */ /* 0x000fc80003f1c200 */
[----:B------:R-:W-:-:S13]  /*0d60*/  PLOP3.LUT P0, PT, P0, P1, PT, 0xf8, 0x8f ;  /* 0x00000000008f781c */ /* 0x000fda0000703f70 */
[----:B------:R-:W-:Y:S05]  /*0d70*/  @P0 BRA `(.L_x_10) ;  /* 0x00000004004c0947 */ /* 0x000fea0003800000 */
[----:B------:R-:W-:-:S13]  /*0d80*/  LOP3.LUT P0, RZ, R9, 0x7fffffff, R5, 0xc8, !PT ;  /* 0x7fffffff09ff7812 */ /* 0x000fda000780c805 */
[----:B------:R-:W-:Y:S05]  /*0d90*/  @!P0 BRA `(.L_x_11) ;  /* 0x00000004003c8947 */ /* 0x000fea0003800000 */
[C---:B------:R-:W-:Y:S02]  /*0da0*/  FSETP.NEU.FTZ.AND P1, PT, |R0|.reuse, +INF , PT ;  /* 0x7f8000000000780b */ /* 0x040fe40003f3d200 */
[----:B------:R-:W-:Y:S02]  /*0db0*/  FSETP.NEU.FTZ.AND P2, PT, |R9|, +INF , PT ;  /* 0x7f8000000900780b */ /* 0x000fe40003f5d200 */
[----:B------:R-:W-:-:S11]  /*0dc0*/  FSETP.NEU.FTZ.AND P0, PT, |R0|, +INF , PT ;  /* 0x7f8000000000780b */ /* 0x000fd60003f1d200 */
[----:B------:R-:W-:Y:S05]  /*0dd0*/  @!P2 BRA !P1, `(.L_x_11) ;  /* 0x00000004002ca947 */ /* 0x000fea0004800000 */
[----:B------:R-:W-:-:S04]  /*0de0*/  LOP3.LUT P1, RZ, R5, 0x7fffffff, RZ, 0xc0, !PT ;  /* 0x7fffffff05ff7812 */ /* 0x000fc8000782c0ff */
[----:B------:R-:W-:-:S13]  /*0df0*/  PLOP3.LUT P1, PT, P2, P1, PT, 0x2f, 0xf2 ;  /* 0x0000000000f2781c */ /* 0x000fda0001722577 */
[----:B------:R-:W-:Y:S05]  /*0e00*/  @P1 BRA `(.L_x_12) ;  /* 0x0000000400181947 */ /* 0x000fea0003800000 */
[----:B------:R-:W-:-:S04]  /*0e10*/  LOP3.LUT P1, RZ, R9, 0x7fffffff, RZ, 0xc0, !PT ;  /* 0x7fffffff09ff7812 */ /* 0x000fc8000782c0ff */
[----:B------:R-:W-:-:S13]  /*0e20*/  PLOP3.LUT P0, PT, P0, P1, PT, 0x2f, 0xf2 ;  /* 0x0000000000f2781c */ /* 0x000fda0000702577 */
[----:B------:R-:W-:Y:S05]  /*0e30*/  @P0 BRA `(.L_x_13) ;  /* 0x0000000400000947 */ /* 0x000fea0003800000 */
[----:B------:R-:W-:Y:S02]  /*0e40*/  ISETP.GE.AND P0, PT, R7, RZ, PT ;  /* 0x000000ff0700720c */ /* 0x000fe40003f06270 */
[----:B------:R-:W-:-:S11]  /*0e50*/  ISETP.GE.AND P1, PT, R8, RZ, PT ;  /* 0x000000ff0800720c */ /* 0x000fd60003f26270 */
[----:B------:R-:W-:Y:S01]  /*0e60*/  @P0 MOV R6, RZ ;  /* 0x000000ff00060202 */ /* 0x000fe20000000f00 */
[----:B------:R-:W-:Y:S02]  /*0e70*/  @!P0 IMAD.MOV.U32 R6, RZ, RZ, -0x40 ;  /* 0xffffffc0ff068424 */ /* 0x000fe400078e00ff */
[----:B------:R-:W-:Y:S01]  /*0e80*/  @!P0 FFMA R5, R0, 1.84467440737095516160e+19, RZ ;  /* 0x5f80000000058823 */ /* 0x000fe200000000ff */
[----:B------:R-:W-:Y:S02]  /*0e90*/  @!P1 FFMA R9, R9, 1.84467440737095516160e+19, RZ ;  /* 0x5f80000009099823 */ /* 0x000fe400000000ff */
[----:B------:R-:W-:-:S07]  /*0ea0*/  @!P1 IADD3 R6, PT, PT, R6, 0x40, RZ ;  /* 0x0000004006069810 */ /* 0x000fce0007ffe0ff */
.L_x_9:
[----:B------:R-:W-:Y:S01]  /*0eb0*/  LEA R0, R13, 0xc0800000, 0x17 ;  /* 0xc08000000d007811 */ /* 0x000fe200078eb8ff */
[----:B------:R-:W-:Y:S01]  /*0ec0*/  VIADD R8, R3, 0xffffff81 ;  /* 0xffffff8103087836 */ /* 0x000fe20000000000 */
[----:B------:R-:W-:Y:S02]  /*0ed0*/  BSSY.RECONVERGENT B2, `(.L_x_14) ;  /* 0x0000035000027945 */ /* 0x000fe40003800200 */
[----:B------:R-:W-:Y:S01]  /*0ee0*/  IADD3 R9, PT, PT, -R0, R9, RZ ;  /* 0x0000000900097210 */ /* 0x000fe20007ffe1ff */
[C---:B------:R-:W-:Y:S01]  /*0ef0*/  IMAD R0, R8.reuse, -0x800000, R5 ;  /* 0xff80000008007824 */ /* 0x040fe200078e0205 */
[----:B------:R-:W-:Y:S02]  /*0f00*/  IADD3 R5, PT, PT, R8, 0x7f, -R13 ;  /* 0x0000007f08057810 */ /* 0x000fe40007ffe80d */
[----:B------:R-:W0:Y:S01]  /*0f10*/  MUFU.RCP R7, R9 ;  /* 0x0000000900077308 */ /* 0x000e220000001000 */
[----:B------:R-:W-:Y:S01]  /*0f20*/  FADD.FTZ R11, -R9, -RZ ;  /* 0x800000ff090b7221 */ /* 0x000fe20000010100 */
[----:B------:R-:W-:-:S03]  /*0f30*/  IADD3 R5, PT, PT, R5, R6, RZ ;  /* 0x0000000605057210 */ /* 0x000fc60007ffe0ff */
[----:B0-----:R-:W-:-:S04]  /*0f40*/  FFMA R10, R7, R11, 1 ;  /* 0x3f800000070a7423 */ /* 0x001fc8000000000b */
[----:B------:R-:W-:-:S04]  /*0f50*/  FFMA R12, R7, R10, R7 ;  /* 0x0000000a070c7223 */ /* 0x000fc80000000007 */
[----:B------:R-:W-:-:S04]  /*0f60*/  FFMA R3, R0, R12, RZ ;  /* 0x0000000c00037223 */ /* 0x000fc800000000ff */
[----:B------:R-:W-:-:S04]  /*0f70*/  FFMA R10, R11, R3, R0 ;  /* 0x000000030b0a7223 */ /* 0x000fc80000000000 */
[----:B------:R-:W-:-:S04]  /*0f80*/  FFMA R7, R12, R10, R3 ;  /* 0x0000000a0c077223 */ /* 0x000fc80000000003 */
[----:B------:R-:W-:-:S04]  /*0f90*/  FFMA R10, R11, R7, R0 ;  /* 0x000000070b0a7223 */ /* 0x000fc80000000000 */
[----:B------:R-:W-:-:S05]  /*0fa0*/  FFMA R0, R12, R10, R7 ;  /* 0x0000000a0c007223 */ /* 0x000fca0000000007 */
[----:B------:R-:W-:-:S04]  /*0fb0*/  SHF.R.U32.HI R3, RZ, 0x17, R0 ;  /* 0x00000017ff037819 */ /* 0x000fc80000011600 */
[----:B------:R-:W-:-:S04]  /*0fc0*/  LOP3.LUT R3, R3, 0xff, RZ, 0xc0, !PT ;  /* 0x000000ff03037812 */ /* 0x000fc800078ec0ff */
[----:B------:R-:W-:-:S05]  /*0fd0*/  IADD3 R9, PT, PT, R3, R5, RZ ;  /* 0x0000000503097210 */ /* 0x000fca0007ffe0ff */
[----:B------:R-:W-:-:S05]  /*0fe0*/  VIADD R3, R9, 0xffffffff ;  /* 0xffffffff09037836 */ /* 0x000fca0000000000 */
[----:B------:R-:W-:-:S13]  /*0ff0*/  ISETP.GE.U32.AND P0, PT, R3, 0xfe, PT ;  /* 0x000000fe0300780c */ /* 0x000fda0003f06070 */
[----:B------:R-:W-:Y:S05]  /*1000*/  @!P0 BRA `(.L_x_15) ;  /* 0x0000000000808947 */ /* 0x000fea0003800000 */
[----:B------:R-:W-:-:S13]  /*1010*/  ISETP.GT.AND P0, PT, R9, 0xfe, PT ;  /* 0x000000fe0900780c */ /* 0x000fda0003f04270 */
[----:B------:R-:W-:Y:S05]  /*1020*/  @P0 BRA `(.L_x_16) ;  /* 0x00000000006c0947 */ /* 0x000fea0003800000 */
[----:B------:R-:W-:-:S13]  /*1030*/  ISETP.GE.AND P0, PT, R9, 0x1, PT ;  /* 0x000000010900780c */ /* 0x000fda0003f06270 */
[----:B------:R-:W-:Y:S05]  /*1040*/  @P0 BRA `(.L_x_17) ;  /* 0x0000000000740947 */ /* 0x000fea0003800000 */
[----:B------:R-:W-:Y:S02]  /*1050*/  ISETP.GE.AND P0, PT, R9, -0x18, PT ;  /* 0xffffffe80900780c */ /* 0x000fe40003f06270 */
[----:B------:R-:W-:-:S11]  /*1060*/  LOP3.LUT R0, R0, 0x80000000, RZ, 0xc0, !PT ;  /* 0x8000000000007812 */ /* 0x000fd600078ec0ff */
[----:B------:R-:W-:Y:S05]  /*1070*/  @!P0 BRA `(.L_x_17) ;  /* 0x0000000000688947 */ /* 0x000fea0003800000 */
[CCC-:B------:R-:W-:Y:S01]  /*1080*/  FFMA.RZ R3, R12.reuse, R10.reuse, R7.reuse ;  /* 0x0000000a0c037223 */ /* 0x1c0fe2000000c007 */
[C---:B------:R-:W-:Y:S01]  /*1090*/  IADD3 R8, PT, PT, R9.reuse, 0x20, RZ ;  /* 0x0000002009087810 */ /* 0x040fe20007ffe0ff */
[CCC-:B------:R-:W-:Y:S01]  /*10a0*/  FFMA.RM R6, R12.reuse, R10.reuse, R7.reuse ;  /* 0x0000000a0c067223 */ /* 0x1c0fe20000004007 */
[----:B------:R-:W-:Y:S02]  /*10b0*/  ISETP.NE.AND P2, PT, R9, RZ, PT ;  /* 0x000000ff0900720c */ /* 0x000fe40003f45270 */
[----:B------:R-:W-:Y:S01]  /*10c0*/  LOP3.LUT R5, R3, 0x7fffff, RZ, 0xc0, !PT ;  /* 0x007fffff03057812 */ /* 0x000fe200078ec0ff */
[----:B------:R-:W-:Y:S01]  /*10d0*/  FFMA.RP R3, R12, R10, R7 ;  /* 0x0000000a0c037223 */ /* 0x000fe20000008007 */
[----:B------:R-:W-:Y:S02]  /*10e0*/  ISETP.NE.AND P1, PT, R9, RZ, PT ;  /* 0x000000ff0900720c */ /* 0x000fe40003f25270 */
[----:B------:R-:W-:Y:S02]  /*10f0*/  LOP3.LUT R5, R5, 0x800000, RZ, 0xfc, !PT ;  /* 0x0080000005057812 */ /* 0x000fe400078efcff */
[----:B------:R-:W-:-:S02]  /*1100*/  IADD3 R7, PT, PT, -R9, RZ, RZ ;  /* 0x000000ff09077210 */ /* 0x000fc40007ffe1ff */
[----:B------:R-:W-:Y:S02]  /*1110*/  SHF.L.U32 R8, R5, R8, RZ ;  /* 0x0000000805087219 */ /* 0x000fe400000006ff */
[----:B------:R-:W-:Y:S02]  /*1120*/  FSETP.NEU.FTZ.AND P0, PT, R3, R6, PT ;  /* 0x000000060300720b */ /* 0x000fe40003f1d000 */
[----:B------:R-:W-:Y:S02]  /*1130*/  SEL R6, R7, RZ, P2 ;  /* 0x000000ff07067207 */ /* 0x000fe40001000000 */
[----:B------:R-:W-:Y:S02]  /*1140*/  ISETP.NE.AND P1, PT, R8, RZ, P1 ;  /* 0x000000ff0800720c */ /* 0x000fe40000f25270 */
[----:B------:R-:W-:Y:S02]  /*1150*/  SHF.R.U32.HI R6, RZ, R6, R5 ;  /* 0x00000006ff067219 */ /* 0x000fe40000011605 */
[----:B------:R-:W-:-:S02]  /*1160*/  PLOP3.LUT P0, PT, P0, P1, PT, 0xf8, 0x8f ;  /* 0x00000000008f781c */ /* 0x000fc40000703f70 */
[----:B------:R-:W-:Y:S02]  /*1170*/  SHF.R.U32.HI R8, RZ, 0x1, R6 ;  /* 0x00000001ff087819 */ /* 0x000fe40000011606 */
[----:B------:R-:W-:-:S04]  /*1180*/  SEL R3, RZ, 0x1, !P0 ;  /* 0x00000001ff037807 */ /* 0x000fc80004000000 */
[----:B------:R-:W-:-:S04]  /*1190*/  LOP3.LUT R3, R3, 0x1, R8, 0xf8, !PT ;  /* 0x0000000103037812 */ /* 0x000fc800078ef808 */
[----:B------:R-:W-:-:S05]  /*11a0*/  LOP3.LUT R3, R3, R6, RZ, 0xc0, !PT ;  /* 0x0000000603037212 */ /* 0x000fca00078ec0ff */
[----:B------:R-:W-:-:S05]  /*11b0*/  IMAD.IADD R3, R8, 0x1, R3 ;  /* 0x0000000108037824 */ /* 0x000fca00078e0203 */
[----:B------:R-:W-:Y:S01]  /*11c0*/  LOP3.LUT R0, R3, R0, RZ, 0xfc, !PT ;  /* 0x0000000003007212 */ /* 0x000fe200078efcff */
[----:B------:R-:W-:Y:S06]  /*11d0*/  BRA `(.L_x_17) ;  /* 0x0000000000107947 */ /* 0x000fec0003800000 */
.L_x_16:
[----:B------:R-:W-:-:S04]  /*11e0*/  LOP3.LUT R0, R0, 0x80000000, RZ, 0xc0, !PT ;  /* 0x8000000000007812 */ /* 0x000fc800078ec0ff */
[----:B------:R-:W-:Y:S01]  /*11f0*/  LOP3.LUT R0, R0, 0x7f800000, RZ, 0xfc, !PT ;  /* 0x7f80000000007812 */ /* 0x000fe200078efcff */
[----:B------:R-:W-:Y:S06]  /*1200*/  BRA `(.L_x_17) ;  /* 0x0000000000047947 */ /* 0x000fec0003800000 */
.L_x_15:
[----:B------:R-:W-:-:S07]  /*1210*/  LEA R0, R5, R0, 0x17 ;  /* 0x0000000005007211 */ /* 0x000fce00078eb8ff */
.L_x_17:
[----:B------:R-:W-:Y:S05]  /*1220*/  BSYNC.RECONVERGENT B2 ;  /* 0x0000000000027941 */ /* 0x000fea0003800200 */
.L_x_14:
[----:B------:R-:W-:Y:S05]  /*1230*/  BRA `(.L_x_18) ;  /* 0x0000000000207947 */ /* 0x000fea0003800000 */
.L_x_13:
[----:B------:R-:W-:-:S04]  /*1240*/  LOP3.LUT R0, R9, 0x80000000, R5, 0x48, !PT ;  /* 0x8000000009007812 */ /* 0x000fc800078e4805 */
[----:B------:R-:W-:Y:S01]  /*1250*/  LOP3.LUT R0, R0, 0x7f800000, RZ, 0xfc, !PT ;  /* 0x7f80000000007812 */ /* 0x000fe200078efcff */
[----:B------:R-:W-:Y:S06]  /*1260*/  BRA `(.L_x_18) ;  /* 0x0000000000147947 */ /* 0x000fec0003800000 */
.L_x_12:
[----:B------:R-:W-:Y:S01]  /*1270*/  LOP3.LUT R0, R9, 0x80000000, R5, 0x48, !PT ;  /* 0x8000000009007812 */ /* 0x000fe200078e4805 */
[----:B------:R-:W-:Y:S06]  /*1280*/  BRA `(.L_x_18) ;  /* 0x00000000000c7947 */ /* 0x000fec0003800000 */
.L_x_11:
[----:B------:R-:W0:Y:S01]  /*1290*/  MUFU.RSQ R0, -QNAN ;  /* 0xffc0000000007908 */ /* 0x000e220000001400 */
[----:B------:R-:W-:Y:S05]  /*12a0*/  BRA `(.L_x_18) ;  /* 0x0000000000047947 */ /* 0x000fea0003800000 */
.L_x_10:
[----:B------:R-:W-:-:S07]  /*12b0*/  FADD.FTZ R0, R0, R9 ;  /* 0x0000000900007221 */ /* 0x000fce0000010000 */
.L_x_18:
[----:B------:R-:W-:Y:S05]  /*12c0*/  BSYNC.RECONVERGENT B1 ;  /* 0x0000000000017941 */ /* 0x000fea0003800200 */
.L_x_8:
[----:B------:R-:W-:-:S04]  /*12d0*/  HFMA2 R5, -RZ, RZ, 0, 0 ;  /* 0x00000000ff057431 */ /* 0x000fc800000001ff */
[----:B0-----:R-:W-:Y:S05]  /*12e0*/  RET.REL.NODEC R4 `(_Z14softmax_kerneliiPfS_) ;  /* 0xffffffec04447950 */ /* 0x001fea0003c3ffff */
.L_x_19:
[----:B------:R-:W-:-:S00]  /*12f0*/  BRA `(.L_x_19) ;  /* 0xfffffffc00fc7947 */ /* 0x000fc0000383ffff */
[----:B------:R-:W-:-:S00]  /*1300*/  NOP ;  /* 0x0000000000007918 */ /* 0x000fc00000000000 */
[----:B------:R-:W-:-:S00]  /*1310*/  NOP ;  /* 0x0000000000007918 */ /* 0x000fc00000000000 */
[----:B------:R-:W-:-:S00]  /*1320*/  NOP ;  /* 0x0000000000007918 */ /* 0x000fc00000000000 */
[----:B------:R-:W-:-:S00]  /*1330*/  NOP ;  /* 0x0000000000007918 */ /* 0x000fc00000000000 */
[----:B------:R-:W-:-:S00]  /*1340*/  NOP ;  /* 0x0000000000007918 */ /* 0x000fc00000000000 */
[----:B------:R-:W-:-:S00]  /*1350*/  NOP ;  /* 0x0000000000007918 */ /* 0x000fc00000000000 */
[----:B------:R-:W-:-:S00]  /*1360*/  NOP ;  /* 0x0000000000007918 */ /* 0x000fc00000000000 */
[----:B------:R-:W-:-:S00]  /*1370*/  NOP ;  /* 0x0000000000007918 */ /* 0x000fc00000000000 */
.L_x_42:


//--------------------- .text._Z18convolve_kernel_3dPKfS0_Pfiiiii --------------------------
	.section	.text._Z18convolve_kernel_3dPKfS0_Pfiiiii,"ax",@progbits
	.align	128
        .global         _Z18convolve_kernel_3dPKfS0_Pfiiiii
        .type           _Z18convolve_kernel_3dPKfS0_Pfiiiii,@function
        .size           _Z18convolve_kernel_3dPKfS0_Pfiiiii,(.L_x_44 - _Z18convolve_kernel_3dPKfS0_Pfiiiii)
        .other          _Z18convolve_kernel_3dPKfS0_Pfiiiii,@"STO_CUDA_ENTRY STV_DEFAULT"
_Z18convolve_kernel_3dPKfS0_Pfiiiii:
.text._Z18convolve_kernel_3dPKfS0_Pfiiiii:
[----:B------:R-:W-:Y:S01]  /*0000*/  LDC R1, c[0x0][0x37c] ;  /* 0x0000df00ff017b82 */ /* 0x000fe20000000800 */
[----:B------:R-:W0:Y:S07]  /*0010*/  S2R R0, SR_TID.X ;  /* 0x0000000000007919 */ /* 0x000e2e0000002100 */
[----:B------:R-:W0:Y:S01]  /*0020*/  S2UR UR4, SR_CTAID.X ;  /* 0x00000000000479c3 */ /* 0x000e220000002500 */
[----:B------:R-:W1:Y:S07]  /*0030*/  S2R R5, SR_TID.Y ;  /* 0x0000000000057919 */ /* 0x000e6e0000002200 */
[----:B------:R-:W0:Y:S08]  /*0040*/  LDC R7, c[0x0][0x360] ;  /* 0x0000d800ff077b82 */ /* 0x000e300000000800 */
[----:B------:R-:W1:Y:S08]  /*0050*/  S2UR UR5, SR_CTAID.Y ;  /* 0x00000000000579c3 */ /* 0x000e700000002600 */
[----:B------:R-:W1:Y:S08]  /*0060*/  LDC R4, c[0x0][0x364] ;  /* 0x0000d900ff047b82 */ /* 0x000e700000000800 */
[----:B------:R-:W2:Y:S01]  /*0070*/  LDC.64 R2, c[0x0][0x398] ;  /* 0x0000e600ff027b82 */ /* 0x000ea20000000a00 */
[----:B0-----:R-:W-:-:S02]  /*0080*/  IMAD R7, R7, UR4, R0 ;  /* 0x0000000407077c24 */ /* 0x001fc4000f8e0200 */
[----:B-1----:R-:W-:Y:S02]  /*0090*/  IMAD R0, R4, UR5, R5 ;  /* 0x0000000504007c24 */ /* 0x002fe4000f8e0205 */
[----:B--2---:R-:W-:Y:S02]  /*00a0*/  IMAD R4, R2, R3, RZ ;  /* 0x0000000302047224 */ /* 0x004fe400078e02ff */
[----:B------:R-:W-:-:S05]  /*00b0*/  IMAD R7, R7, R2, R0 ;  /* 0x0000000207077224 */ /* 0x000fca00078e0200 */
[----:B------:R-:W-:-:S13]  /*00c0*/  ISETP.GE.AND P0, PT, R7, R4, PT ;  /* 0x000000040700720c */ /* 0x000fda0003f06270 */
[----:B------:R-:W-:Y:S05]  /*00d0*/  @P0 EXIT ;  /* 0x000000000000094d */ /* 0x000fea0003800000 */
[----:B------:R-:W0:Y:S01]  /*00e0*/  LDCU UR4, c[0x0][0x3a8] ;  /* 0x00007500ff0477ac */ /* 0x000e220008000800 */
[----:B------:R-:W-:Y:S01]  /*00f0*/  HFMA2 R12, -RZ, RZ, 0, 0 ;  /* 0x00000000ff0c7431 */ /* 0x000fe200000001ff */
[----:B------:R-:W1:Y:S01]  /*0100*/  LDCU.64 UR12, c[0x0][0x358] ;  /* 0x00006b00ff0c77ac */ /* 0x000e620008000a00 */
[----:B0-----:R-:W-:-:S09]  /*0110*/  UISETP.GE.AND UP0, UPT, UR4, 0x1, UPT ;  /* 0x000000010400788c */ /* 0x001fd2000bf06270 */
[----:B-1----:R-:W-:Y:S05]  /*0120*/  BRA.U !UP0, `(.L_x_20) ;  /* 0x0000000d082c7547 */ /* 0x002fea000b800000 */
[----:B------:R-:W0:Y:S02]  /*0130*/  LDC R3, c[0x0][0x3a4] ;  /* 0x0000e900ff037b82 */ /* 0x000e240000000800 */
[----:B0-----:R-:W-:-:S13]  /*0140*/  ISETP.GE.AND P0, PT, R3, 0x1, PT ;  /* 0x000000010300780c */ /* 0x001fda0003f06270 */
[----:B------:R-:W-:Y:S05]  /*0150*/  @!P0 BRA `(.L_x_20) ;  /* 0x0000000c00208947 */ /* 0x000fea0003800000 */
[----:B------:R-:W-:Y:S01]  /*0160*/  IABS R9, R2 ;  /* 0x0000000200097213 */ /* 0x000fe20000000000 */
[----:B------:R-:W0:Y:S01]  /*0170*/  LDCU UR4, c[0x0][0x3a0] ;  /* 0x00007400ff0477ac */ /* 0x000e220008000800 */
[----:B------:R-:W-:Y:S01]  /*0180*/  HFMA2 R12, -RZ, RZ, 0, 0 ;  /* 0x00000000ff0c7431 */ /* 0x000fe200000001ff */
[C---:B------:R-:W-:Y:S01]  /*0190*/  LOP3.LUT R16, R3.reuse, 0xf, RZ, 0xc0, !PT ;  /* 0x0000000f03107812 */ /* 0x040fe200078ec0ff */
[----:B------:R-:W1:Y:S01]  /*01a0*/  I2F.RP R0, R9 ;  /* 0x0000000900007306 */ /* 0x000e620000209400 */
[----:B------:R-:W2:Y:S01]  /*01b0*/  LDCU.128 UR8, c[0x0][0x380] ;  /* 0x00007000ff0877ac */ /* 0x000ea20008000c00 */
[----:B------:R-:W-:-:S06]  /*01c0*/  LOP3.LUT R18, R3, 0x7, RZ, 0xc0, !PT ;  /* 0x0000000703127812 */ /* 0x000fcc00078ec0ff */
[----:B-1----:R-:W1:Y:S01]  /*01d0*/  MUFU.RCP R0, R0 ;  /* 0x0000000000007308 */ /* 0x002e620000001000 */
[----:B--2---:R-:W-:Y:S02]  /*01e0*/  UIADD3 UR7, UP0, UPT, UR8, 0x20, URZ ;  /* 0x0000002008077890 */ /* 0x004fe4000ff1e0ff */
[----:B------:R-:W-:Y:S02]  /*01f0*/  UIADD3 UR5, UP1, UPT, UR10, 0x20, URZ ;  /* 0x000000200a057890 */ /* 0x000fe4000ff3e0ff */
[----:B------:R-:W-:Y:S02]  /*0200*/  UIADD3.X UR8, UPT, UPT, URZ, UR9, URZ, UP0, !UPT ;  /* 0x00000009ff087290 */ /* 0x000fe400087fe4ff */
[----:B------:R-:W-:Y:S01]  /*0210*/  UIADD3.X UR6, UPT, UPT, URZ, UR11, URZ, UP1, !UPT ;  /* 0x0000000bff067290 */ /* 0x000fe20008ffe4ff */
[----:B-1----:R-:W-:-:S04]  /*0220*/  IADD3 R4, PT, PT, R0, 0xffffffe, RZ ;  /* 0x0ffffffe00047810 */ /* 0x002fc80007ffe0ff */
[----:B------:R1:W2:Y:S02]  /*0230*/  F2I.FTZ.U32.TRUNC.NTZ R5, R4 ;  /* 0x0000000400057305 */ /* 0x0002a4000021f000 */
[----:B-1----:R-:W-:Y:S02]  /*0240*/  MOV R4, RZ ;  /* 0x000000ff00047202 */ /* 0x002fe40000000f00 */
[----:B--2---:R-:W-:-:S05]  /*0250*/  IADD3 R6, PT, PT, RZ, -R5, RZ ;  /* 0x80000005ff067210 */ /* 0x004fca0007ffe0ff */
[----:B------:R-:W-:Y:S01]  /*0260*/  IMAD R11, R6, R9, RZ ;  /* 0x00000009060b7224 */ /* 0x000fe200078e02ff */
[----:B------:R-:W-:-:S03]  /*0270*/  IABS R6, R7 ;  /* 0x0000000700067213 */ /* 0x000fc60000000000 */
[----:B------:R-:W-:-:S06]  /*0280*/  IMAD.HI.U32 R5, R5, R11, R4 ;  /* 0x0000000b05057227 */ /* 0x000fcc00078e0004 */
[----:B------:R-:W-:-:S05]  /*0290*/  IMAD.HI.U32 R5, R5, R6, RZ ;  /* 0x0000000605057227 */ /* 0x000fca00078e00ff */
[----:B------:R-:W-:-:S05]  /*02a0*/  IADD3 R0, PT, PT, -R5, RZ, RZ ;  /* 0x000000ff05007210 */ /* 0x000fca0007ffe1ff */
[----:B------:R-:W-:-:S05]  /*02b0*/  IMAD R0, R9, R0, R6 ;  /* 0x0000000009007224 */ /* 0x000fca00078e0206 */
[----:B------:R-:W-:-:S13]  /*02c0*/  ISETP.GT.U32.AND P2, PT, R9, R0, PT ;  /* 0x000000000900720c */ /* 0x000fda0003f44070 */
[-C--:B------:R-:W-:Y:S02]  /*02d0*/  @!P2 IADD3 R0, PT, PT, R0, -R9.reuse, RZ ;  /* 0x800000090000a210 */ /* 0x080fe40007ffe0ff */
[----:B------:R-:W-:Y:S02]  /*02e0*/  @!P2 IADD3 R5, PT, PT, R5, 0x1, RZ ;  /* 0x000000010505a810 */ /* 0x000fe40007ffe0ff */
[----:B------:R-:W-:Y:S02]  /*02f0*/  ISETP.GE.U32.AND P0, PT, R0, R9, PT ;  /* 0x000000090000720c */ /* 0x000fe40003f06070 */
[----:B------:R-:W-:Y:S02]  /*0300*/  LOP3.LUT R0, R7, R2, RZ, 0x3c, !PT ;  /* 0x0000000207007212 */ /* 0x000fe400078e3cff */
[----:B------:R-:W-:Y:S02]  /*0310*/  ISETP.NE.AND P2, PT, R2, RZ, PT ;  /* 0x000000ff0200720c */ /* 0x000fe40003f45270 */
[----:B------:R-:W-:-:S02]  /*0320*/  ISETP.GE.AND P1, PT, R0, RZ, PT ;  /* 0x000000ff0000720c */ /* 0x000fc40003f26270 */
[----:B0-----:R-:W-:Y:S01]  /*0330*/  IADD3 R0, PT, PT, -R2, UR4, RZ ;  /* 0x0000000402007c10 */ /* 0x001fe2000fffe1ff */
[----:B------:R-:W-:-:S04]  /*0340*/  UMOV UR4, URZ ;  /* 0x000000ff00047c82 */ /* 0x000fc80008000000 */
[----:B------:R-:W-:-:S06]  /*0350*/  @P0 IADD3 R5, PT, PT, R5, 0x1, RZ ;  /* 0x0000000105050810 */ /* 0x000fcc0007ffe0ff */
[----:B------:R-:W-:Y:S02]  /*0360*/  @!P1 IADD3 R5, PT, PT, -R5, RZ, RZ ;  /* 0x000000ff05059210 */ /* 0x000fe40007ffe1ff */
[----:B------:R-:W-:-:S05]  /*0370*/  @!P2 LOP3.LUT R5, RZ, R2, RZ, 0x33, !PT ;  /* 0x00000002ff05a212 */ /* 0x000fca00078e33ff */
[----:B------:R-:W-:Y:S01]  /*0380*/  IMAD R6, R5, R0, RZ ;  /* 0x0000000005067224 */ /* 0x000fe200078e02ff */
[----:B------:R-:W-:-:S03]  /*0390*/  LOP3.LUT R0, R3, 0x3, RZ, 0xc0, !PT ;  /* 0x0000000303007812 */ /* 0x000fc600078ec0ff */
[----:B------:R-:W-:-:S07]  /*03a0*/  IMAD.IADD R6, R7, 0x1, R6 ;  /* 0x0000000107067824 */ /* 0x000fce00078e0206 */
.L_x_27:
[----:B------:R-:W0:Y:S01]  /*03b0*/  LDC R2, c[0x0][0x398] ;  /* 0x0000e600ff027b82 */ /* 0x000e220000000800 */
[----:B------:R-:W-:-:S07]  /*03c0*/  MOV R8, RZ ;  /* 0x000000ff00087202 */ /* 0x000fce0000000f00 */
[----:B------:R-:W0:Y:S02]  /*03d0*/  LDC R3, c[0x0][0x3a4] ;  /* 0x0000e900ff037b82 */ /* 0x000e240000000800 */
[----:B0-----:R-:W-:-:S05]  /*03e0*/  IADD3 R2, PT, PT, R2, -0x1, R3 ;  /* 0xffffffff02027810 */ /* 0x001fca0007ffe003 */
[----:B------:R-:W-:-:S04]  /*03f0*/  IMAD R9, R2, R2, RZ ;  /* 0x0000000202097224 */ /* 0x000fc800078e02ff */
[----:B------:R-:W-:-:S07]  /*0400*/  IMAD R9, R9, UR4, R6 ;  /* 0x0000000409097c24 */ /* 0x000fce000f8e0206 */
.L_x_26:
[----:B------:R-:W0:Y:S01]  /*0410*/  LDC.64 R2, c[0x0][0x3a0] ;  /* 0x0000e800ff027b82 */ /* 0x000e220000000a00 */
[----:B------:R-:W-:Y:S01]  /*0420*/  HFMA2 R14, -RZ, RZ, 0, 0 ;  /* 0x00000000ff0e7431 */ /* 0x000fe200000001ff */
[C---:B0-----:R-:W-:Y:S01]  /*0430*/  ISETP.GE.U32.AND P1, PT, R3.reuse, 0x10, PT ;  /* 0x000000100300780c */ /* 0x041fe20003f26070 */
[C---:B------:R-:W-:Y:S02]  /*0440*/  IMAD R10, R8.reuse, R2, R9 ;  /* 0x00000002080a7224 */ /* 0x040fe400078e0209 */
[----:B------:R-:W-:Y:S01]  /*0450*/  IMAD R2, R3, UR4, R8 ;  /* 0x0000000403027c24 */ /* 0x000fe2000f8e0208 */
[----:B------:R-:W-:-:S03]  /*0460*/  IADD3 R8, PT, PT, R8, 0x1, RZ ;  /* 0x0000000108087810 */ /* 0x000fc60007ffe0ff */
[-C--:B------:R-:W-:Y:S01]  /*0470*/  IMAD R11, R2, R3.reuse, RZ ;  /* 0x00000003020b7224 */ /* 0x080fe200078e02ff */
[----:B------:R-:W-:-:S05]  /*0480*/  ISETP.NE.AND P0, PT, R8, R3, PT ;  /* 0x000000030800720c */ /* 0x000fca0003f05270 */
[----:B------:R-:W-:Y:S08]  /*0490*/  @!P1 BRA `(.L_x_21) ;  /* 0x0000000000fc9947 */ /* 0x000ff00003800000 */
[----:B------:R-:W-:Y:S02]  /*04a0*/  LOP3.LUT R14, R3, 0x7ffffff0, RZ, 0xc0, !PT ;  /* 0x7ffffff0030e7812 */ /* 0x000fe400078ec0ff */
[----:B------:R-:W-:Y:S02]  /*04b0*/  MOV R13, R11 ;  /* 0x0000000b000d7202 */ /* 0x000fe40000000f00 */
[----:B------:R-:W-:Y:S02]  /*04c0*/  MOV R17, R10 ;  /* 0x0000000a00117202 */ /* 0x000fe40000000f00 */
[----:B------:R-:W-:-:S07]  /*04d0*/  IADD3 R15, PT, PT, -R14, RZ, RZ ;  /* 0x000000ff0e0f7210 */ /* 0x000fce0007ffe1ff */
.L_x_22:
[----:B------:R-:W-:Y:S01]  /*04e0*/  MOV R4, UR7 ;  /* 0x0000000700047c02 */ /* 0x000fe20008000f00 */
[----:B------:R-:W-:Y:S01]  /*04f0*/  IMAD.U32 R5, RZ, RZ, UR8 ;  /* 0x00000008ff057e24 */ /* 0x000fe2000f8e00ff */
[----:B------:R-:W-:Y:S02]  /*0500*/  MOV R2, UR5 ;  /* 0x0000000500027c02 */ /* 0x000fe40008000f00 */
[----:B------:R-:W-:Y:S01]  /*0510*/  MOV R3, UR6 ;  /* 0x0000000600037c02 */ /* 0x000fe20008000f00 */
[----:B------:R-:W-:-:S04]  /*0520*/  IMAD.WIDE R4, R17, 0x4, R4 ;  /* 0x0000000411047825 */ /* 0x000fc800078e0204 */
[----:B------:R-:W-:Y:S01]  /*0530*/  IMAD.WIDE R2, R13, 0x4, R2 ;  /* 0x000000040d027825 */ /* 0x000fe200078e0202 */
[----:B------:R-:W2:Y:S04]  /*0540*/  LDG.E R19, desc[UR12][R4.64+-0x20] ;  /* 0xffffe00c04137981 */ /* 0x000ea8000c1e1900 */
[----:B------:R-:W2:Y:S04]  /*0550*/  LDG.E R22, desc[UR12][R2.64+-0x20] ;  /* 0xffffe00c02167981 */ /* 0x000ea8000c1e1900 */
[----:B------:R-:W3:Y:S04]  /*0560*/  LDG.E R23, desc[UR12][R4.64+-0x1c] ;  /* 0xffffe40c04177981 */ /* 0x000ee8000c1e1900 */
[----:B------:R-:W3:Y:S04]  /*0570*/  LDG.E R24, desc[UR12][R2.64+-0x1c] ;  /* 0xffffe40c02187981 */ /* 0x000ee8000c1e1900 */
[----:B------:R-:W4:Y:S04]  /*0580*/  LDG.E R21, desc[UR12][R4.64+-0x18] ;  /* 0xffffe80c04157981 */ /* 0x000f28000c1e1900 */
[----:B------:R-:W4:Y:S04]  /*0590*/  LDG.E R20, desc[UR12][R2.64+-0x18] ;  /* 0xffffe80c02147981 */ /* 0x000f28000c1e1900 */
[----:B------:R-:W5:Y:S04]  /*05a0*/  LDG.E R25, desc[UR12][R4.64+-0xc] ;  /* 0xfffff40c04197981 */ /* 0x000f68000c1e1900 */
[----:B------:R-:W5:Y:S01]  /*05b0*/  LDG.E R26, desc[UR12][R2.64+0x14] ;  /* 0x0000140c021a7981 */ /* 0x000f62000c1e1900 */
[----:B--2---:R-:W-:-:S03]  /*05c0*/  FFMA R22, R19, R22, R12 ;  /* 0x0000001613167223 */ /* 0x004fc6000000000c */
[----:B------:R-:W2:Y:S04]  /*05d0*/  LDG.E R12, desc[UR12][R4.64+-0x14] ;  /* 0xffffec0c040c7981 */ /* 0x000ea8000c1e1900 */
[----:B------:R-:W2:Y:S01]  /*05e0*/  LDG.E R19, desc[UR12][R2.64+-0x14] ;  /* 0xffffec0c02137981 */ /* 0x000ea2000c1e1900 */
[----:B---3--:R-:W-:-:S03]  /*05f0*/  FFMA R24, R23, R24, R22 ;  /* 0x0000001817187223 */ /* 0x008fc60000000016 */
[----:B------:R-:W3:Y:S04]  /*0600*/  LDG.E R22, desc[UR12][R4.64+-0x10] ;  /* 0xfffff00c04167981 */ /* 0x000ee8000c1e1900 */
[----:B------:R-:W3:Y:S01]  /*0610*/  LDG.E R23, desc[UR12][R2.64+-0x10] ;  /* 0xfffff00c02177981 */ /* 0x000ee2000c1e1900 */
[----:B----4-:R-:W-:-:S03]  /*0620*/  FFMA R27, R21, R20, R24 ;  /* 0x00000014151b7223 */ /* 0x010fc60000000018 */
[----:B------:R-:W5:Y:S04]  /*0630*/  LDG.E R24, desc[UR12][R2.64+-0xc] ;  /* 0xfffff40c02187981 */ /* 0x000f68000c1e1900 */
[----:B------:R-:W4:Y:S04]  /*0640*/  LDG.E R20, desc[UR12][R4.64+-0x8] ;  /* 0xfffff80c04147981 */ /* 0x000f28000c1e1900 */
[----:B------:R-:W4:Y:S01]  /*0650*/  LDG.E R21, desc[UR12][R2.64+-0x8] ;  /* 0xfffff80c02157981 */ /* 0x000f22000c1e1900 */
[----:B--2---:R-:W-:-:S03]  /*0660*/  FFMA R19, R12, R19, R27 ;  /* 0x000000130c137223 */ /* 0x004fc6000000001b */
[----:B------:R-:W2:Y:S01]  /*0670*/  LDG.E R12, desc[UR12][R4.64+-0x4] ;  /* 0xfffffc0c040c7981 */ /* 0x000ea2000c1e1900 */
[----:B---3--:R-:W-:-:S03]  /*0680*/  FFMA R22, R22, R23, R19 ;  /* 0x0000001716167223 */ /* 0x008fc60000000013 */
[----:B------:R-:W2:Y:S01]  /*0690*/  LDG.E R19, desc[UR12][R2.64+-0x4] ;  /* 0xfffffc0c02137981 */ /* 0x000ea2000c1e1900 */
[----:B-----5:R-:W-:-:S03]  /*06a0*/  FFMA R25, R25, R24, R22 ;  /* 0x0000001819197223 */ /* 0x020fc60000000016 */
[----:B------:R-:W3:Y:S04]  /*06b0*/  LDG.E R22, desc[UR12][R4.64] ;  /* 0x0000000c04167981 */ /* 0x000ee8000c1e1900 */
[----:B------:R-:W3:Y:S01]  /*06c0*/  LDG.E R23, desc[UR12][R2.64] ;  /* 0x0000000c02177981 */ /* 0x000ee2000c1e1900 */
[----:B----4-:R-:W-:-:S03]  /*06d0*/  FFMA R27, R20, R21, R25 ;  /* 0x00000015141b7223 */ /* 0x010fc60000000019 */
        /* <DEDUP_REMOVED lines=8> */
[----:B------:R-:W2:Y:S04]  /*0760*/  LDG.E R19, desc[UR12][R4.64+0xc] ;  /* 0x00000c0c04137981 */ /* 0x000ea8000c1e1900 */
[----:B------:R-:W3:Y:S01]  /*0770*/  LDG.E R23, desc[UR12][R4.64+0x10] ;  /* 0x0000100c04177981 */ /* 0x000ee2000c1e1900 */
[----:B----4-:R-:W-:-:S03]  /*0780*/  FFMA R25, R25, R24, R22 ;  /* 0x0000001819197223 */ /* 0x010fc60000000016 */
[----:B------:R-:W3:Y:S04]  /*0790*/  LDG.E R22, desc[UR12][R2.64+0x10] ;  /* 0x0000100c02167981 */ /* 0x000ee8000c1e1900 */
[----:B------:R-:W4:Y:S01]  /*07a0*/  LDG.E R24, desc[UR12][R4.64+0x1c] ;  /* 0x00001c0c04187981 */ /* 0x000f22000c1e1900 */
[----:B-----5:R-:W-:-:S03]  /*07b0*/  FFMA R28, R20, R21, R25 ;  /* 0x00000015141c7223 */ /* 0x020fc60000000019 */
[----:B------:R-:W5:Y:S04]  /*07c0*/  LDG.E R25, desc[UR12][R4.64+0x14] ;  /* 0x0000140c04197981 */ /* 0x000f68000c1e1900 */
[----:B------:R-:W4:Y:S04]  /*07d0*/  LDG.E R20, desc[UR12][R4.64+0x18] ;  /* 0x0000180c04147981 */ /* 0x000f28000c1e1900 */
[----:B------:R-:W4:Y:S01]  /*07e0*/  LDG.E R21, desc[UR12][R2.64+0x18] ;  /* 0x0000180c02157981 */ /* 0x000f22000c1e1900 */
[----:B------:R-:W-:-:S04]  /*07f0*/  IADD3 R15, PT, PT, R15, 0x10, RZ ;  /* 0x000000100f0f7810 */ /* 0x000fc80007ffe0ff */
[----:B------:R-:W-:Y:S02]  /*0800*/  ISETP.NE.AND P1, PT, R15, RZ, PT ;  /* 0x000000ff0f00720c */ /* 0x000fe40003f25270 */
[----:B------:R-:W-:Y:S02]  /*0810*/  IADD3 R17, PT, PT, R17, 0x10, RZ ;  /* 0x0000001011117810 */ /* 0x000fe40007ffe0ff */
[----:B------:R-:W-:Y:S01]  /*0820*/  IADD3 R13, PT, PT, R13, 0x10, RZ ;  /* 0x000000100d0d7810 */ /* 0x000fe20007ffe0ff */
[----:B--2---:R-:W-:-:S04]  /*0830*/  FFMA R12, R19, R12, R28 ;  /* 0x0000000c130c7223 */ /* 0x004fc8000000001c */
[----:B---3--:R-:W-:-:S04]  /*0840*/  FFMA R12, R23, R22, R12 ;  /* 0x00000016170c7223 */ /* 0x008fc8000000000c */
[----:B-----5:R-:W-:-:S04]  /*0850*/  FFMA R25, R25, R26, R12 ;  /* 0x0000001a19197223 */ /* 0x020fc8000000000c */
[----:B----4-:R-:W-:-:S04]  /*0860*/  FFMA R21, R20, R21, R25 ;  /* 0x0000001514157223 */ /* 0x010fc80000000019 */
[----:B------:R-:W-:Y:S01]  /*0870*/  FFMA R12, R24, R27, R21 ;  /* 0x0000001b180c7223 */ /* 0x000fe20000000015 */
[----:B------:R-:W-:Y:S06]  /*0880*/  @P1 BRA `(.L_x_22) ;  /* 0xfffffffc00141947 */ /* 0x000fec000383ffff */
.L_x_21:
[----:B------:R-:W-:-:S13]  /*0890*/  ISETP.NE.AND P1, PT, R16, RZ, PT ;  /* 0x000000ff1000720c */ /* 0x000fda0003f25270 */
[----:B------:R-:W-:Y:S05]  /*08a0*/  @!P1 BRA `(.L_x_23) ;  /* 0x0000000400389947 */ /* 0x000fea0003800000 */
[----:B------:R-:W-:Y:S02]  /*08b0*/  IADD3 R2, PT, PT, R16, -0x1, RZ ;  /* 0xffffffff10027810 */ /* 0x000fe40007ffe0ff */
[----:B------:R-:W-:Y:S02]  /*08c0*/  ISETP.NE.AND P2, PT, R18, RZ, PT ;  /* 0x000000ff1200720c */ /* 0x000fe40003f45270 */
[----:B------:R-:W-:-:S13]  /*08d0*/  ISETP.GE.U32.AND P1, PT, R2, 0x7, PT ;  /* 0x000000070200780c */ /* 0x000fda0003f26070 */
[----:B------:R-:W-:Y:S05]  /*08e0*/  @!P1 BRA `(.L_x_24) ;  /* 0x00000000007c9947 */ /* 0x000fea0003800000 */
[----:B------:R-:W0:Y:S01]  /*08f0*/  LDC.64 R2, c[0x0][0x380] ;  /* 0x0000e000ff027b82 */ /* 0x000e220000000a00 */
[----:B------:R-:W-:Y:S01]  /*0900*/  IADD3 R13, PT, PT, R10, R14, RZ ;  /* 0x0000000e0a0d7210 */ /* 0x000fe20007ffe0ff */
[----:B------:R-:W-:-:S06]  /*0910*/  IMAD.IADD R15, R11, 0x1, R14 ;  /* 0x000000010b0f7824 */ /* 0x000fcc00078e020e */
[----:B------:R-:W1:Y:S01]  /*0920*/  LDC.64 R4, c[0x0][0x388] ;  /* 0x0000e200ff047b82 */ /* 0x000e620000000a00 */
[----:B0-----:R-:W-:-:S05]  /*0930*/  IMAD.WIDE R2, R13, 0x4, R2 ;  /* 0x000000040d027825 */ /* 0x001fca00078e0202 */
[----:B------:R-:W2:Y:S01]  /*0940*/  LDG.E R19, desc[UR12][R2.64] ;  /* 0x0000000c02137981 */ /* 0x000ea2000c1e1900 */
[----:B-1----:R-:W-:-:S03]  /*0950*/  IMAD.WIDE R4, R15, 0x4, R4 ;  /* 0x000000040f047825 */ /* 0x002fc600078e0204 */
[----:B------:R-:W3:Y:S04]  /*0960*/  LDG.E R13, desc[UR12][R2.64+0x4] ;  /* 0x0000040c020d7981 */ /* 0x000ee8000c1e1900 */
[----:B------:R-:W2:Y:S04]  /*0970*/  LDG.E R21, desc[UR12][R4.64] ;  /* 0x0000000c04157981 */ /* 0x000ea8000c1e1900 */
[----:B------:R-:W3:Y:S04]  /*0980*/  LDG.E R20, desc[UR12][R4.64+0x4] ;  /* 0x0000040c04147981 */ /* 0x000ee8000c1e1900 */
[----:B------:R-:W4:Y:S04]  /*0990*/  LDG.E R15, desc[UR12][R2.64+0x8] ;  /* 0x0000080c020f7981 */ /* 0x000f28000c1e1900 */
[----:B------:R-:W4:Y:S04]  /*09a0*/  LDG.E R22, desc[UR12][R4.64+0x8] ;  /* 0x0000080c04167981 */ /* 0x000f28000c1e1900 */
[----:B------:R-:W5:Y:S04]  /*09b0*/  LDG.E R17, desc[UR12][R2.64+0xc] ;  /* 0x00000c0c02117981 */ /* 0x000f68000c1e1900 */
[----:B------:R-:W5:Y:S04]  /*09c0*/  LDG.E R24, desc[UR12][R4.64+0xc] ;  /* 0x00000c0c04187981 */ /* 0x000f68000c1e1900 */
[----:B------:R-:W5:Y:S04]  /*09d0*/  LDG.E R26, desc[UR12][R4.64+0x10] ;  /* 0x0000100c041a7981 */ /* 0x000f68000c1e1900 */
[----:B------:R-:W5:Y:S04]  /*09e0*/  LDG.E R28, desc[UR12][R4.64+0x14] ;  /* 0x0000140c041c7981 */ /* 0x000f68000c1e1900 */
[----:B------:R-:W5:Y:S04]  /*09f0*/  LDG.E R25, desc[UR12][R4.64+0x18] ;  /* 0x0000180c04197981 */ /* 0x000f68000c1e1900 */
[----:B------:R-:W5:Y:S04]  /*0a00*/  LDG.E R23, desc[UR12][R2.64+0x1c] ;  /* 0x00001c0c02177981 */ /* 0x000f68000c1e1900 */
[----:B------:R-:W5:Y:S01]  /*0a10*/  LDG.E R27, desc[UR12][R4.64+0x1c] ;  /* 0x00001c0c041b7981 */ /* 0x000f62000c1e1900 */
[----:B--2---:R-:W-:-:S03]  /*0a20*/  FFMA R29, R19, R21, R12 ;  /* 0x00000015131d7223 */ /* 0x004fc6000000000c */
[----:B------:R-:W2:Y:S04]  /*0a30*/  LDG.E R21, desc[UR12][R2.64+0x10] ;  /* 0x0000100c02157981 */ /* 0x000ea8000c1e1900 */
[----:B------:R-:W2:Y:S04]  /*0a40*/  LDG.E R19, desc[UR12][R2.64+0x14] ;  /* 0x0000140c02137981 */ /* 0x000ea8000c1e1900 */
[----:B------:R-:W2:Y:S01]  /*0a50*/  LDG.E R12, desc[UR12][R2.64+0x18] ;  /* 0x0000180c020c7981 */ /* 0x000ea2000c1e1900 */
[----:B---3--:R-:W-:-:S04]  /*0a60*/  FFMA R20, R13, R20, R29 ;  /* 0x000000140d147223 */ /* 0x008fc8000000001d */
[----:B----4-:R-:W-:-:S04]  /*0a70*/  FFMA R20, R15, R22, R20 ;  /* 0x000000160f147223 */ /* 0x010fc80000000014 */
[----:B-----5:R-:W-:Y:S01]  /*0a80*/  FFMA R20, R17, R24, R20 ;  /* 0x0000001811147223 */ /* 0x020fe20000000014 */
[----:B------:R-:W-:-:S03]  /*0a90*/  IADD3 R14, PT, PT, R14, 0x8, RZ ;  /* 0x000000080e0e7810 */ /* 0x000fc60007ffe0ff */
[----:B--2---:R-:W-:-:S04]  /*0aa0*/  FFMA R20, R21, R26, R20 ;  /* 0x0000001a15147223 */ /* 0x004fc80000000014 */
[----:B------:R-:W-:-:S04]  /*0ab0*/  FFMA R19, R19, R28, R20 ;  /* 0x0000001c13137223 */ /* 0x000fc80000000014 */
[----:B------:R-:W-:-:S04]  /*0ac0*/  FFMA R12, R12, R25, R19 ;  /* 0x000000190c0c7223 */ /* 0x000fc80000000013 */
[----:B------:R-:W-:-:S07]  /*0ad0*/  FFMA R12, R23, R27, R12 ;  /* 0x0000001b170c7223 */ /* 0x000fce000000000c */
.L_x_24:
[----:B------:R-:W-:Y:S05]  /*0ae0*/  @!P2 BRA `(.L_x_23) ;  /* 0x0000000000a8a947 */ /* 0x000fea0003800000 */
[----:B------:R-:W-:Y:S02]  /*0af0*/  IADD3 R2, PT, PT, R18, -0x1, RZ ;  /* 0xffffffff12027810 */ /* 0x000fe40007ffe0ff */
[----:B------:R-:W-:Y:S02]  /*0b00*/  ISETP.NE.AND P2, PT, R0, RZ, PT ;  /* 0x000000ff0000720c */ /* 0x000fe40003f45270 */
[----:B------:R-:W-:-:S13]  /*0b10*/  ISETP.GE.U32.AND P1, PT, R2, 0x3, PT ;  /* 0x000000030200780c */ /* 0x000fda0003f26070 */
[----:B------:R-:W-:Y:S05]  /*0b20*/  @!P1 BRA `(.L_x_25) ;  /* 0x00000000004c9947 */ /* 0x000fea0003800000 */
[----:B------:R-:W0:Y:S01]  /*0b30*/  LDC.64 R4, c[0x0][0x380] ;  /* 0x0000e000ff047b82 */ /* 0x000e220000000a00 */
[-C--:B------:R-:W-:Y:S02]  /*0b40*/  IADD3 R13, PT, PT, R10, R14.reuse, RZ ;  /* 0x0000000e0a0d7210 */ /* 0x080fe40007ffe0ff */
[----:B------:R-:W-:-:S05]  /*0b50*/  IADD3 R15, PT, PT, R11, R14, RZ ;  /* 0x0000000e0b0f7210 */ /* 0x000fca0007ffe0ff */
        /* <DEDUP_REMOVED lines=10> */
[----:B------:R-:W5:Y:S01]  /*0c00*/  LDG.E R21, desc[UR12][R2.64+0xc] ;  /* 0x00000c0c02157981 */ /* 0x000f62000c1e1900 */
[----:B------:R-:W-:Y:S01]  /*0c10*/  IADD3 R14, PT, PT, R14, 0x4, RZ ;  /* 0x000000040e0e7810 */ /* 0x000fe20007ffe0ff */
[----:B--2---:R-:W-:-:S04]  /*0c20*/  FFMA R13, R13, R15, R12 ;  /* 0x0000000f0d0d7223 */ /* 0x004fc8000000000c */
[----:B---3--:R-:W-:-:S04]  /*0c30*/  FFMA R13, R20, R17, R13 ;  /* 0x00000011140d7223 */ /* 0x008fc8000000000d */
[----:B----4-:R-:W-:-:S04]  /*0c40*/  FFMA R13, R22, R19, R13 ;  /* 0x00000013160d7223 */ /* 0x010fc8000000000d */
[----:B-----5:R-:W-:-:S07]  /*0c50*/  FFMA R12, R24, R21, R13 ;  /* 0x00000015180c7223 */ /* 0x020fce000000000d */
.L_x_25:
[----:B------:R-:W-:Y:S05]  /*0c60*/  @!P2 BRA `(.L_x_23) ;  /* 0x000000000048a947 */ /* 0x000fea0003800000 */
[----:B------:R-:W0:Y:S01]  /*0c70*/  LDC.64 R4, c[0x0][0x380] ;  /* 0x0000e000ff047b82 */ /* 0x000e220000000a00 */
[-C--:B------:R-:W-:Y:S02]  /*0c80*/  IADD3 R13, PT, PT, R10, R14.reuse, RZ ;  /* 0x0000000e0a0d7210 */ /* 0x080fe40007ffe0ff */
[----:B------:R-:W-:-:S05]  /*0c90*/  IADD3 R11, PT, PT, R11, R14, RZ ;  /* 0x0000000e0b0b7210 */ /* 0x000fca0007ffe0ff */
[----:B------:R-:W1:Y:S01]  /*0ca0*/  LDC.64 R2, c[0x0][0x388] ;  /* 0x0000e200ff027b82 */ /* 0x000e620000000a00 */
[----:B0-----:R-:W-:-:S04]  /*0cb0*/  IMAD.WIDE R4, R13, 0x4, R4 ;  /* 0x000000040d047825 */ /* 0x001fc800078e0204 */
[----:B-1----:R-:W-:Y:S02]  /*0cc0*/  IMAD.WIDE R2, R11, 0x4, R2 ;  /* 0x000000040b027825 */ /* 0x002fe400078e0202 */
[----:B------:R-:W2:Y:S04]  /*0cd0*/  LDG.E R11, desc[UR12][R4.64] ;  /* 0x0000000c040b7981 */ /* 0x000ea8000c1e1900 */
[----:B------:R-:W2:Y:S01]  /*0ce0*/  LDG.E R10, desc[UR12][R2.64] ;  /* 0x0000000c020a7981 */ /* 0x000ea2000c1e1900 */
[----:B------:R-:W-:Y:S01]  /*0cf0*/  ISETP.NE.AND P1, PT, R0, 0x1, PT ;  /* 0x000000010000780c */ /* 0x000fe20003f25270 */
[----:B--2---:R-:W-:-:S12]  /*0d00*/  FFMA R12, R11, R10, R12 ;  /* 0x0000000a0b0c7223 */ /* 0x004fd8000000000c */
[----:B------:R-:W-:Y:S05]  /*0d10*/  @!P1 BRA `(.L_x_23) ;  /* 0x00000000001c9947 */ /* 0x000fea0003800000 */
[----:B------:R-:W-:Y:S01]  /*0d20*/  ISETP.NE.AND P1, PT, R0, 0x2, PT ;  /* 0x000000020000780c */ /* 0x000fe20003f25270 */
[----:B------:R-:W2:Y:S04]  /*0d30*/  LDG.E R11, desc[UR12][R4.64+0x4] ;  /* 0x0000040c040b7981 */ /* 0x000ea8000c1e1900 */
[----:B------:R-:W2:Y:S08]  /*0d40*/  LDG.E R10, desc[UR12][R2.64+0x4] ;  /* 0x0000040c020a7981 */ /* 0x000eb0000c1e1900 */
[----:B------:R-:W3:Y:S04]  /*0d50*/  @P1 LDG.E R13, desc[UR12][R4.64+0x8] ;  /* 0x0000080c040d1981 */ /* 0x000ee8000c1e1900 */
[----:B------:R-:W3:Y:S01]  /*0d60*/  @P1 LDG.E R14, desc[UR12][R2.64+0x8] ;  /* 0x0000080c020e1981 */ /* 0x000ee2000c1e1900 */
[----:B--2---:R-:W-:-:S04]  /*0d70*/  FFMA R12, R11, R10, R12 ;  /* 0x0000000a0b0c7223 */ /* 0x004fc8000000000c */
[----:B---3--:R-:W-:-:S07]  /*0d80*/  @P1 FFMA R12, R13, R14, R12 ;  /* 0x0000000e0d0c1223 */ /* 0x008fce000000000c */
.L_x_23:
[----:B------:R-:W-:Y:S05]  /*0d90*/  @P0 BRA `(.L_x_26) ;  /* 0xfffffff4009c0947 */ /* 0x000fea000383ffff */
[----:B------:R-:W0:Y:S01]  /*0da0*/  LDCU UR9, c[0x0][0x3a8] ;  /* 0x00007500ff0977ac */ /* 0x000e220008000800 */
[----:B------:R-:W-:-:S04]  /*0db0*/  UIADD3 UR4, UPT, UPT, UR4, 0x1, URZ ;  /* 0x0000000104047890 */ /* 0x000fc8000fffe0ff */
[----:B0-----:R-:W-:-:S09]  /*0dc0*/  UISETP.NE.AND UP0, UPT, UR4, UR9, UPT ;  /* 0x000000090400728c */ /* 0x001fd2000bf05270 */
[----:B------:R-:W-:Y:S05]  /*0dd0*/  BRA.U UP0, `(.L_x_27) ;  /* 0xfffffff500747547 */ /* 0x000fea000b83ffff */
.L_x_20:
[----:B------:R-:W0:Y:S02]  /*0de0*/  LDC.64 R2, c[0x0][0x390] ;  /* 0x0000e400ff027b82 */ /* 0x000e240000000a00 */
[----:B0-----:R-:W-:-:S05]  /*0df0*/  IMAD.WIDE R2, R7, 0x4, R2 ;  /* 0x0000000407027825 */ /* 0x001fca00078e0202 */
[----:B------:R-:W-:Y:S01]  /*0e00*/  STG.E desc[UR12][R2.64], R12 ;  /* 0x0000000c02007986 */ /* 0x000fe2000c10190c */
[----:B------:R-:W-:Y:S05]  /*0e10*/  EXIT ;  /* 0x000000000000794d */ /* 0x000fea0003800000 */
.L_x_28:
        /* <DEDUP_REMOVED lines=14> */
.L_x_44:


//--------------------- .text._Z15convolve_kernelPfS_S_iiii --------------------------
	.section	.text._Z15convolve_kernelPfS_S_iiii,"ax",@progbits
	.align	128
        .global         _Z15convolve_kernelPfS_S_iiii
        .type           _Z15convolve_kernelPfS_S_iiii,@function
        .size           _Z15convolve_kernelPfS_S_iiii,(.L_x_45 - _Z15convolve_kernelPfS_S_iiii)
        .other          _Z15convolve_kernelPfS_S_iiii,@"STO_CUDA_ENTRY STV_DEFAULT"
_Z15convolve_kernelPfS_S_iiii:
.text._Z15convolve_kernelPfS_S_iiii:
        /* <DEDUP_REMOVED lines=14> */
[----:B------:R-:W0:Y:S01]  /*00e0*/  LDC R6, c[0x0][0x3a4] ;  /* 0x0000e900ff067b82 */ /* 0x000e220000000800 */
[----:B------:R-:W1:Y:S01]  /*00f0*/  LDCU.64 UR8, c[0x0][0x358] ;  /* 0x00006b00ff0877ac */ /* 0x000e620008000a00 */
[----:B------:R-:W-:Y:S01]  /*0100*/  HFMA2 R14, -RZ, RZ, 0, 0 ;  /* 0x00000000ff0e7431 */ /* 0x000fe200000001ff */
[----:B0-----:R-:W-:-:S13]  /*0110*/  ISETP.GE.AND P0, PT, R6, 0x1, PT ;  /* 0x000000010600780c */ /* 0x001fda0003f06270 */
[----:B-1----:R-:W-:Y:S05]  /*0120*/  @!P0 BRA `(.L_x_29) ;  /* 0x0000000c00388947 */ /* 0x002fea0003800000 */
[----:B------:R-:W-:Y:S01]  /*0130*/  IABS R3, R2 ;  /* 0x0000000200037213 */ /* 0x000fe20000000000 */
[----:B------:R-:W0:Y:S01]  /*0140*/  LDCU UR4, c[0x0][0x3a0] ;  /* 0x00007400ff0477ac */ /* 0x000e220008000800 */
[C---:B------:R-:W-:Y:S02]  /*0150*/  LOP3.LUT R17, R6.reuse, 0x7, RZ, 0xc0, !PT ;  /* 0x0000000706117812 */ /* 0x040fe400078ec0ff */
[----:B------:R-:W1:Y:S01]  /*0160*/  I2F.RP R0, R3 ;  /* 0x0000000300007306 */ /* 0x000e620000209400 */
[----:B------:R-:W2:Y:S01]  /*0170*/  LDCU.64 UR6, c[0x0][0x380] ;  /* 0x00007000ff0677ac */ /* 0x000ea20008000a00 */
[----:B------:R-:W-:Y:S02]  /*0180*/  LOP3.LUT R18, R6, 0xf, RZ, 0xc0, !PT ;  /* 0x0000000f06127812 */ /* 0x000fe400078ec0ff */
[----:B------:R-:W-:-:S04]  /*0190*/  MOV R14, RZ ;  /* 0x000000ff000e7202 */ /* 0x000fc80000000f00 */
[----:B-1----:R-:W1:Y:S01]  /*01a0*/  MUFU.RCP R0, R0 ;  /* 0x0000000000007308 */ /* 0x002e620000001000 */
[----:B--2---:R-:W-:-:S04]  /*01b0*/  UIADD3 UR5, UP0, UPT, UR6, 0x20, URZ ;  /* 0x0000002006057890 */ /* 0x004fc8000ff1e0ff */
[----:B------:R-:W-:Y:S01]  /*01c0*/  UIADD3.X UR6, UPT, UPT, URZ, UR7, URZ, UP0, !UPT ;  /* 0x00000007ff067290 */ /* 0x000fe200087fe4ff */
[----:B-1----:R-:W-:-:S04]  /*01d0*/  IADD3 R4, PT, PT, R0, 0xffffffe, RZ ;  /* 0x0ffffffe00047810 */ /* 0x002fc80007ffe0ff */
[----:B------:R1:W2:Y:S02]  /*01e0*/  F2I.FTZ.U32.TRUNC.NTZ R5, R4 ;  /* 0x0000000400057305 */ /* 0x0002a4000021f000 */
[----:B-1----:R-:W-:Y:S01]  /*01f0*/  MOV R4, RZ ;  /* 0x000000ff00047202 */ /* 0x002fe20000000f00 */
[----:B--2---:R-:W-:-:S04]  /*0200*/  IMAD.MOV R8, RZ, RZ, -R5 ;  /* 0x000000ffff087224 */ /* 0x004fc800078e0a05 */
[----:B------:R-:W-:Y:S01]  /*0210*/  IMAD R9, R8, R3, RZ ;  /* 0x0000000308097224 */ /* 0x000fe200078e02ff */
[----:B------:R-:W-:-:S03]  /*0220*/  IABS R8, R7 ;  /* 0x0000000700087213 */ /* 0x000fc60000000000 */
[----:B------:R-:W-:-:S06]  /*0230*/  IMAD.HI.U32 R5, R5, R9, R4 ;  /* 0x0000000905057227 */ /* 0x000fcc00078e0004 */
[----:B------:R-:W-:-:S05]  /*0240*/  IMAD.HI.U32 R5, R5, R8, RZ ;  /* 0x0000000805057227 */ /* 0x000fca00078e00ff */
[----:B------:R-:W-:-:S05]  /*0250*/  IADD3 R0, PT, PT, -R5, RZ, RZ ;  /* 0x000000ff05007210 */ /* 0x000fca0007ffe1ff */
[----:B------:R-:W-:-:S05]  /*0260*/  IMAD R0, R3, R0, R8 ;  /* 0x0000000003007224 */ /* 0x000fca00078e0208 */
[----:B------:R-:W-:-:S13]  /*0270*/  ISETP.GT.U32.AND P1, PT, R3, R0, PT ;  /* 0x000000000300720c */ /* 0x000fda0003f24070 */
[----:B------:R-:W-:Y:S01]  /*0280*/  @!P1 IMAD.IADD R0, R0, 0x1, -R3 ;  /* 0x0000000100009824 */ /* 0x000fe200078e0a03 */
[----:B------:R-:W-:Y:S02]  /*0290*/  @!P1 IADD3 R5, PT, PT, R5, 0x1, RZ ;  /* 0x0000000105059810 */ /* 0x000fe40007ffe0ff */
[----:B------:R-:W-:Y:S02]  /*02a0*/  ISETP.NE.AND P1, PT, R2, RZ, PT ;  /* 0x000000ff0200720c */ /* 0x000fe40003f25270 */
[----:B------:R-:W-:Y:S02]  /*02b0*/  ISETP.GE.U32.AND P0, PT, R0, R3, PT ;  /* 0x000000030000720c */ /* 0x000fe40003f06070 */
[----:B------:R-:W-:-:S04]  /*02c0*/  LOP3.LUT R0, R7, R2, RZ, 0x3c, !PT ;  /* 0x0000000207007212 */ /* 0x000fc800078e3cff */
[----:B------:R-:W-:Y:S02]  /*02d0*/  ISETP.GE.AND P2, PT, R0, RZ, PT ;  /* 0x000000ff0000720c */ /* 0x000fe40003f46270 */
[----:B------:R-:W-:-:S05]  /*02e0*/  IADD3 R0, PT, PT, R17, -0x1, RZ ;  /* 0xffffffff11007810 */ /* 0x000fca0007ffe0ff */
[----:B------:R-:W-:-:S06]  /*02f0*/  @P0 IADD3 R5, PT, PT, R5, 0x1, RZ ;  /* 0x0000000105050810 */ /* 0x000fcc0007ffe0ff */
[----:B------:R-:W-:Y:S01]  /*0300*/  @!P2 IMAD.MOV R5, RZ, RZ, -R5 ;  /* 0x000000ffff05a224 */ /* 0x000fe200078e0a05 */
[----:B------:R-:W-:Y:S02]  /*0310*/  @!P1 LOP3.LUT R5, RZ, R2, RZ, 0x33, !PT ;  /* 0x00000002ff059212 */ /* 0x000fe400078e33ff */
[----:B------:R-:W-:Y:S02]  /*0320*/  ISETP.GE.U32.AND P1, PT, R0, 0x3, PT ;  /* 0x000000030000780c */ /* 0x000fe40003f26070 */
[----:B0-----:R-:W-:Y:S01]  /*0330*/  IADD3 R2, PT, PT, -R2, UR4, RZ ;  /* 0x0000000402027c10 */ /* 0x001fe2000fffe1ff */
[----:B------:R-:W-:Y:S01]  /*0340*/  UMOV UR4, URZ ;  /* 0x000000ff00047c82 */ /* 0x000fe20008000000 */
[C---:B------:R-:W-:Y:S02]  /*0350*/  LOP3.LUT R0, R6.reuse, 0x7ffffff0, RZ, 0xc0, !PT ;  /* 0x7ffffff006007812 */ /* 0x040fe400078ec0ff */
[----:B------:R-:W-:Y:S01]  /*0360*/  LOP3.LUT R6, R6, 0x3, RZ, 0xc0, !PT ;  /* 0x0000000306067812 */ /* 0x000fe200078ec0ff */
[----:B------:R-:W-:-:S02]  /*0370*/  IMAD R9, R5, R2, R7 ;  /* 0x0000000205097224 */ /* 0x000fc400078e0207 */
[----:B------:R-:W-:-:S07]  /*0380*/  IMAD.MOV R8, RZ, RZ, -R0 ;  /* 0x000000ffff087224 */ /* 0x000fce00078e0a00 */
.L_x_35:
[----:B------:R-:W0:Y:S01]  /*0390*/  LDC.64 R2, c[0x0][0x3a0] ;  /* 0x0000e800ff027b82 */ /* 0x000e220000000a00 */
[----:B------:R-:W-:Y:S02]  /*03a0*/  MOV R16, RZ ;  /* 0x000000ff00107202 */ /* 0x000fe40000000f00 */
[C---:B0-----:R-:W-:Y:S01]  /*03b0*/  ISETP.GE.U32.AND P2, PT, R3.reuse, 0x10, PT ;  /* 0x000000100300780c */ /* 0x041fe20003f46070 */
[----:B------:R-:W-:Y:S02]  /*03c0*/  IMAD R10, R2, UR4, R9 ;  /* 0x00000004020a7c24 */ /* 0x000fe4000f8e0209 */
[----:B------:R-:W-:Y:S01]  /*03d0*/  IMAD R11, R3, UR4, RZ ;  /* 0x00000004030b7c24 */ /* 0x000fe2000f8e02ff */
[----:B------:R-:W-:-:S06]  /*03e0*/  UIADD3 UR4, UPT, UPT, UR4, 0x1, URZ ;  /* 0x0000000104047890 */ /* 0x000fcc000fffe0ff */
[----:B------:R-:W-:-:S03]  /*03f0*/  ISETP.NE.AND P0, PT, R3, UR4, PT ;  /* 0x0000000403007c0c */ /* 0x000fc6000bf05270 */
[----:B------:R-:W-:Y:S10]  /*0400*/  @!P2 BRA `(.L_x_30) ;  /* 0x000000040008a947 */ /* 0x000ff40003800000 */
[----:B------:R-:W0:Y:S01]  /*0410*/  LDC.64 R2, c[0x0][0x388] ;  /* 0x0000e200ff027b82 */ /* 0x000e220000000a00 */
[----:B------:R-:W-:Y:S01]  /*0420*/  MOV R12, R10 ;  /* 0x0000000a000c7202 */ /* 0x000fe20000000f00 */
[----:B------:R-:W-:Y:S02]  /*0430*/  IMAD.MOV.U32 R13, RZ, RZ, R8 ;  /* 0x000000ffff0d7224 */ /* 0x000fe400078e0008 */
[----:B0-----:R-:W-:-:S03]  /*0440*/  IMAD.WIDE.U32 R2, R11, 0x4, R2 ;  /* 0x000000040b027825 */ /* 0x001fc600078e0002 */
[----:B------:R-:W-:-:S04]  /*0450*/  IADD3 R15, P2, PT, R2, 0x20, RZ ;  /* 0x00000020020f7810 */ /* 0x000fc80007f5e0ff */
[----:B------:R-:W-:-:S09]  /*0460*/  IADD3.X R16, PT, PT, RZ, R3, RZ, P2, !PT ;  /* 0x00000003ff107210 */ /* 0x000fd200017fe4ff */
.L_x_31:
[----:B------:R-:W-:Y:S01]  /*0470*/  MOV R4, UR5 ;  /* 0x0000000500047c02 */ /* 0x000fe20008000f00 */
[----:B------:R-:W-:Y:S01]  /*0480*/  IMAD.U32 R5, RZ, RZ, UR6 ;  /* 0x00000006ff057e24 */ /* 0x000fe2000f8e00ff */
[----:B------:R-:W-:Y:S02]  /*0490*/  MOV R2, R15 ;  /* 0x0000000f00027202 */ /* 0x000fe40000000f00 */
[----:B------:R-:W-:Y:S01]  /*04a0*/  MOV R3, R16 ;  /* 0x0000001000037202 */ /* 0x000fe20000000f00 */
[----:B------:R-:W-:-:S04]  /*04b0*/  IMAD.WIDE R4, R12, 0x4, R4 ;  /* 0x000000040c047825 */ /* 0x000fc800078e0204 */
[----:B------:R-:W2:Y:S04]  /*04c0*/  LDG.E R24, desc[UR8][R2.64+-0x20] ;  /* 0xffffe00802187981 */ /* 0x000ea8000c1e1900 */
[----:B------:R-:W2:Y:S04]  /*04d0*/  LDG.E R15, desc[UR8][R4.64+-0x20] ;  /* 0xffffe008040f7981 */ /* 0x000ea8000c1e1900 */
[----:B------:R-:W3:Y:S04]  /*04e0*/  LDG.E R25, desc[UR8][R2.64+-0x1c] ;  /* 0xffffe40802197981 */ /* 0x000ee8000c1e1900 */
[----:B------:R-:W3:Y:S04]  /*04f0*/  LDG.E R26, desc[UR8][R4.64+-0x1c] ;  /* 0xffffe408041a7981 */ /* 0x000ee8000c1e1900 */
[----:B------:R-:W4:Y:S04]  /*0500*/  LDG.E R22, desc[UR8][R2.64+-0x18] ;  /* 0xffffe80802167981 */ /* 0x000f28000c1e1900 */
[----:B------:R-:W4:Y:S04]  /*0510*/  LDG.E R23, desc[UR8][R4.64+-0x18] ;  /* 0xffffe80804177981 */ /* 0x000f28000c1e1900 */
[----:B------:R-:W5:Y:S04]  /*0520*/  LDG.E R20, desc[UR8][R2.64+-0x14] ;  /* 0xffffec0802147981 */ /* 0x000f68000c1e1900 */
[----:B------:R-:W5:Y:S04]  /*0530*/  LDG.E R21, desc[UR8][R4.64+-0x14] ;  /* 0xffffec0804157981 */ /* 0x000f68000c1e1900 */
[----:B------:R-:W5:Y:S04]  /*0540*/  LDG.E R16, desc[UR8][R2.64+-0x10] ;  /* 0xfffff00802107981 */ /* 0x000f68000c1e1900 */
        /* <DEDUP_REMOVED lines=9> */
[----:B------:R-:W4:Y:S04]  /*05e0*/  LDG.E R22, desc[UR8][R2.64+-0x8] ;  /* 0xfffff80802167981 */ /* 0x000f28000c1e1900 */
[----:B------:R-:W4:Y:S01]  /*05f0*/  LDG.E R23, desc[UR8][R4.64+-0x8] ;  /* 0xfffff80804177981 */ /* 0x000f22000c1e1900 */
[----:B-----5:R-:W-:-:S03]  /*0600*/  FFMA R26, R21, R20, R26 ;  /* 0x00000014151a7223 */ /* 0x020fc6000000001a */
[----:B------:R-:W5:Y:S04]  /*0610*/  LDG.E R20, desc[UR8][R2.64+-0x4] ;  /* 0xfffffc0802147981 */ /* 0x000f68000c1e1900 */
[----:B------:R-:W5:Y:S01]  /*0620*/  LDG.E R21, desc[UR8][R4.64+-0x4] ;  /* 0xfffffc0804157981 */ /* 0x000f62000c1e1900 */
[----:B------:R-:W-:-:S03]  /*0630*/  FFMA R26, R19, R16, R26 ;  /* 0x00000010131a7223 */ /* 0x000fc6000000001a */
[----:B------:R-:W3:Y:S04]  /*0640*/  LDG.E R19, desc[UR8][R2.64+0x4] ;  /* 0x0000040802137981 */ /* 0x000ee8000c1e1900 */
[----:B------:R-:W3:Y:S01]  /*0650*/  LDG.E R16, desc[UR8][R4.64+0x4] ;  /* 0x0000040804107981 */ /* 0x000ee2000c1e1900 */
[----:B--2---:R-:W-:-:S03]  /*0660*/  FFMA R14, R15, R14, R26 ;  /* 0x0000000e0f0e7223 */ /* 0x004fc6000000001a */
[----:B------:R-:W2:Y:S04]  /*0670*/  LDG.E R15, desc[UR8][R2.64+0x8] ;  /* 0x00000808020f7981 */ /* 0x000ea8000c1e1900 */
[----:B------:R-:W2:Y:S01]  /*0680*/  LDG.E R26, desc[UR8][R4.64+0x1c] ;  /* 0x00001c08041a7981 */ /* 0x000ea2000c1e1900 */
[----:B----4-:R-:W-:-:S03]  /*0690*/  FFMA R22, R23, R22, R14 ;  /* 0x0000001617167223 */ /* 0x010fc6000000000e */
[----:B------:R-:W2:Y:S04]  /*06a0*/  LDG.E R14, desc[UR8][R4.64+0x8] ;  /* 0x00000808040e7981 */ /* 0x000ea8000c1e1900 */
[----:B------:R-:W4:Y:S01]  /*06b0*/  LDG.E R23, desc[UR8][R4.64+0x10] ;  /* 0x0000100804177981 */ /* 0x000f22000c1e1900 */
[----:B-----5:R-:W-:-:S03]  /*06c0*/  FFMA R22, R21, R20, R22 ;  /* 0x0000001415167223 */ /* 0x020fc60000000016 */
[----:B------:R-:W5:Y:S01]  /*06d0*/  LDG.E R21, desc[UR8][R2.64+0xc] ;  /* 0x00000c0802157981 */ /* 0x000f62000c1e1900 */
[----:B---3--:R-:W-:-:S03]  /*06e0*/  FFMA R25, R25, R24, R22 ;  /* 0x0000001819197223 */ /* 0x008fc60000000016 */
[----:B------:R-:W5:Y:S04]  /*06f0*/  LDG.E R20, desc[UR8][R4.64+0xc] ;  /* 0x00000c0804147981 */ /* 0x000f68000c1e1900 */
[----:B------:R-:W4:Y:S01]  /*0700*/  LDG.E R22, desc[UR8][R2.64+0x10] ;  /* 0x0000100802167981 */ /* 0x000f22000c1e1900 */
[----:B------:R-:W-:-:S03]  /*0710*/  FFMA R29, R16, R19, R25 ;  /* 0x00000013101d7223 */ /* 0x000fc60000000019 */
[----:B------:R-:W3:Y:S04]  /*0720*/  LDG.E R25, desc[UR8][R2.64+0x14] ;  /* 0x0000140802197981 */ /* 0x000ee8000c1e1900 */
[----:B------:R-:W3:Y:S04]  /*0730*/  LDG.E R24, desc[UR8][R4.64+0x14] ;  /* 0x0000140804187981 */ /* 0x000ee8000c1e1900 */
[----:B------:R-:W3:Y:S04]  /*0740*/  LDG.E R16, desc[UR8][R2.64+0x18] ;  /* 0x0000180802107981 */ /* 0x000ee8000c1e1900 */
[----:B------:R-:W3:Y:S01]  /*0750*/  LDG.E R19, desc[UR8][R4.64+0x18] ;  /* 0x0000180804137981 */ /* 0x000ee2000c1e1900 */
[----:B------:R-:W-:-:S05]  /*0760*/  VIADD R13, R13, 0x10 ;  /* 0x000000100d0d7836 */ /* 0x000fca0000000000 */
[----:B------:R-:W-:Y:S02]  /*0770*/  ISETP.NE.AND P2, PT, R13, RZ, PT ;  /* 0x000000ff0d00720c */ /* 0x000fe40003f45270 */
[----:B------:R-:W-:Y:S01]  /*0780*/  IADD3 R12, PT, PT, R12, 0x10, RZ ;  /* 0x000000100c0c7810 */ /* 0x000fe20007ffe0ff */
[----:B--2---:R-:W-:-:S04]  /*0790*/  FFMA R15, R14, R15, R29 ;  /* 0x0000000f0e0f7223 */ /* 0x004fc8000000001d */
[----:B-----5:R-:W-:-:S04]  /*07a0*/  FFMA R20, R20, R21, R15 ;  /* 0x0000001514147223 */ /* 0x020fc8000000000f */
[----:B----4-:R-:W-:Y:S01]  /*07b0*/  FFMA R23, R23, R22, R20 ;  /* 0x0000001617177223 */ /* 0x010fe20000000014 */
[----:B------:R-:W-:-:S03]  /*07c0*/  IADD3 R15, P3, PT, R2, 0x40, RZ ;  /* 0x00000040020f7810 */ /* 0x000fc60007f7e0ff */
[----:B---3--:R-:W-:-:S04]  /*07d0*/  FFMA R24, R24, R25, R23 ;  /* 0x0000001918187223 */ /* 0x008fc80000000017 */
[----:B------:R-:W-:Y:S01]  /*07e0*/  FFMA R19, R19, R16, R24 ;  /* 0x0000001013137223 */ /* 0x000fe20000000018 */
[----:B------:R-:W-:-:S03]  /*07f0*/  IADD3.X R16, PT, PT, RZ, R3, RZ, P3, !PT ;  /* 0x00000003ff107210 */ /* 0x000fc60001ffe4ff */
[----:B------:R-:W-:Y:S01]  /*0800*/  FFMA R14, R26, R27, R19 ;  /* 0x0000001b1a0e7223 */ /* 0x000fe20000000013 */
[----:B------:R-:W-:Y:S06]  /*0810*/  @P2 BRA `(.L_x_31) ;  /* 0xfffffffc00142947 */ /* 0x000fec000383ffff */
[----:B------:R-:W-:-:S07]  /*0820*/  MOV R16, R0 ;  /* 0x0000000000107202 */ /* 0x000fce0000000f00 */
.L_x_30:
[----:B------:R-:W-:-:S13]  /*0830*/  ISETP.NE.AND P2, PT, R18, RZ, PT ;  /* 0x000000ff1200720c */ /* 0x000fda0003f45270 */
[----:B------:R-:W-:Y:S05]  /*0840*/  @!P2 BRA `(.L_x_32) ;  /* 0x00000004006ca947 */ /* 0x000fea0003800000 */
[----:B------:R-:W-:Y:S01]  /*0850*/  VIADD R2, R18, 0xffffffff ;  /* 0xffffffff12027836 */ /* 0x000fe20000000000 */
[----:B------:R-:W-:-:S04]  /*0860*/  ISETP.NE.AND P2, PT, R17, RZ, PT ;  /* 0x000000ff1100720c */ /* 0x000fc80003f45270 */
[----:B------:R-:W-:-:S13]  /*0870*/  ISETP.GE.U32.AND P3, PT, R2, 0x7, PT ;  /* 0x000000070200780c */ /* 0x000fda0003f66070 */
[----:B------:R-:W-:Y:S05]  /*0880*/  @!P3 BRA `(.L_x_33) ;  /* 0x000000000090b947 */ /* 0x000fea0003800000 */
[----:B------:R-:W0:Y:S01]  /*0890*/  LDC.64 R12, c[0x0][0x388] ;  /* 0x0000e200ff0c7b82 */ /* 0x000e220000000a00 */
[-C--:B------:R-:W-:Y:S02]  /*08a0*/  IADD3 R15, PT, PT, R11, R16.reuse, RZ ;  /* 0x000000100b0f7210 */ /* 0x080fe40007ffe0ff */
[----:B------:R-:W-:-:S05]  /*08b0*/  IADD3 R5, PT, PT, R10, R16, RZ ;  /* 0x000000100a057210 */ /* 0x000fca0007ffe0ff */
[----:B------:R-:W1:Y:S01]  /*08c0*/  LDC.64 R2, c[0x0][0x380] ;  /* 0x0000e000ff027b82 */ /* 0x000e620000000a00 */
[----:B0-----:R-:W-:-:S05]  /*08d0*/  IMAD.WIDE.U32 R12, R15, 0x4, R12 ;  /* 0x000000040f0c7825 */ /* 0x001fca00078e000c */
[----:B------:R-:W2:Y:S01]  /*08e0*/  LDG.E R23, desc[UR8][R12.64] ;  /* 0x000000080c177981 */ /* 0x000ea2000c1e1900 */
[----:B-1----:R-:W-:Y:S02]  /*08f0*/  IMAD.WIDE R2, R5, 0x4, R2 ;  /* 0x0000000405027825 */ /* 0x002fe400078e0202 */
[----:B------:R-:W0:Y:S03]  /*0900*/  LDC.64 R4, c[0x0][0x388] ;  /* 0x0000e200ff047b82 */ /* 0x000e260000000a00 */
[----:B------:R-:W2:Y:S01]  /*0910*/  LDG.E R21, desc[UR8][R2.64] ;  /* 0x0000000802157981 */ /* 0x000ea2000c1e1900 */
[----:B------:R-:W-:-:S03]  /*0920*/  IADD3 R15, P3, PT, R11, R16, RZ ;  /* 0x000000100b0f7210 */ /* 0x000fc60007f7e0ff */
[----:B------:R-:W3:Y:S01]  /*0930*/  LDG.E R19, desc[UR8][R2.64+0x8] ;  /* 0x0000080802137981 */ /* 0x000ee2000c1e1900 */
[----:B------:R-:W-:-:S03]  /*0940*/  IADD3.X R20, PT, PT, RZ, RZ, RZ, P3, !PT ;  /* 0x000000ffff147210 */ /* 0x000fc60001ffe4ff */
[----:B------:R-:W4:Y:S04]  /*0950*/  LDG.E R12, desc[UR8][R2.64+0xc] ;  /* 0x00000c08020c7981 */ /* 0x000f28000c1e1900 */
[----:B------:R-:W5:Y:S01]  /*0960*/  LDG.E R25, desc[UR8][R2.64+0x1c] ;  /* 0x00001c0802197981 */ /* 0x000f62000c1e1900 */
[----:B0-----:R-:W-:-:S04]  /*0970*/  LEA R4, P3, R15, R4, 0x2 ;  /* 0x000000040f047211 */ /* 0x001fc800078610ff */
[----:B------:R-:W-:Y:S02]  /*0980*/  LEA.HI.X R5, R15, R5, R20, 0x2, P3 ;  /* 0x000000050f057211 */ /* 0x000fe400018f1414 */
[----:B------:R-:W3:Y:S04]  /*0990*/  LDG.E R15, desc[UR8][R2.64+0x4] ;  /* 0x00000408020f7981 */ /* 0x000ee8000c1e1900 */
[----:B------:R-:W3:Y:S04]  /*09a0*/  LDG.E R20, desc[UR8][R4.64+0x4] ;  /* 0x0000040804147981 */ /* 0x000ee8000c1e1900 */
        /* <DEDUP_REMOVED lines=13> */
[----:B------:R-:W-:-:S03]  /*0a80*/  VIADD R16, R16, 0x8 ;  /* 0x0000000810107836 */ /* 0x000fc60000000000 */
[----:B--2---:R-:W-:-:S04]  /*0a90*/  FFMA R12, R23, R24, R12 ;  /* 0x00000018170c7223 */ /* 0x004fc8000000000c */
[----:B------:R-:W-:-:S04]  /*0aa0*/  FFMA R21, R21, R26, R12 ;  /* 0x0000001a15157223 */ /* 0x000fc8000000000c */
[----:B------:R-:W-:-:S04]  /*0ab0*/  FFMA R14, R14, R27, R21 ;  /* 0x0000001b0e0e7223 */ /* 0x000fc80000000015 */
[----:B------:R-:W-:-:S07]  /*0ac0*/  FFMA R14, R25, R28, R14 ;  /* 0x0000001c190e7223 */ /* 0x000fce000000000e */
.L_x_33:
[----:B------:R-:W-:Y:S05]  /*0ad0*/  @!P2 BRA `(.L_x_32) ;  /* 0x0000000000c8a947 */ /* 0x000fea0003800000 */
[----:B------:R-:W-:Y:S01]  /*0ae0*/  ISETP.NE.AND P2, PT, R6, RZ, PT ;  /* 0x000000ff0600720c */ /* 0x000fe20003f45270 */
[----:B------:R-:W-:-:S12]  /*0af0*/  @!P1 BRA `(.L_x_34) ;  /* 0x0000000000609947 */ /* 0x000fd80003800000 */
[----:B------:R-:W0:Y:S01]  /*0b00*/  LDC.64 R4, c[0x0][0x388] ;  /* 0x0000e200ff047b82 */ /* 0x000e220000000a00 */
[CC--:B------:R-:W-:Y:S02]  /*0b10*/  IADD3 R19, PT, PT, R11.reuse, R16.reuse, RZ ;  /* 0x000000100b137210 */ /* 0x0c0fe40007ffe0ff */
[-C--:B------:R-:W-:Y:S02]  /*0b20*/  IADD3 R20, P3, PT, R11, R16.reuse, RZ ;  /* 0x000000100b147210 */ /* 0x080fe40007f7e0ff */
[----:B------:R-:W-:-:S03]  /*0b30*/  IADD3 R15, PT, PT, R10, R16, RZ ;  /* 0x000000100a0f7210 */ /* 0x000fc60007ffe0ff */
[----:B------:R-:W1:Y:S08]  /*0b40*/  LDC.64 R2, c[0x0][0x388] ;  /* 0x0000e200ff027b82 */ /* 0x000e700000000a00 */
[----:B------:R-:W2:Y:S01]  /*0b50*/  LDC.64 R12, c[0x0][0x380] ;  /* 0x0000e000ff0c7b82 */ /* 0x000ea20000000a00 */
[----:B0-----:R-:W-:Y:S01]  /*0b60*/  IMAD.WIDE.U32 R4, R19, 0x4, R4 ;  /* 0x0000000413047825 */ /* 0x001fe200078e0004 */
[----:B------:R-:W-:-:S05]  /*0b70*/  IADD3.X R19, PT, PT, RZ, RZ, RZ, P3, !PT ;  /* 0x000000ffff137210 */ /* 0x000fca0001ffe4ff */
[----:B------:R-:W3:Y:S01]  /*0b80*/  LDG.E R4, desc[UR8][R4.64] ;  /* 0x0000000804047981 */ /* 0x000ee2000c1e1900 */
[----:B-1----:R-:W-:-:S04]  /*0b90*/  LEA R2, P3, R20, R2, 0x2 ;  /* 0x0000000214027211 */ /* 0x002fc800078610ff */
[----:B------:R-:W-:Y:S01]  /*0ba0*/  LEA.HI.X R3, R20, R3, R19, 0x2, P3 ;  /* 0x0000000314037211 */ /* 0x000fe200018f1413 */
[----:B--2---:R-:W-:-:S04]  /*0bb0*/  IMAD.WIDE R12, R15, 0x4, R12 ;  /* 0x000000040f0c7825 */ /* 0x004fc800078e020c */
[----:B------:R-:W2:Y:S04]  /*0bc0*/  LDG.E R19, desc[UR8][R2.64+0x4] ;  /* 0x0000040802137981 */ /* 0x000ea8000c1e1900 */
[----:B------:R-:W3:Y:S04]  /*0bd0*/  LDG.E R15, desc[UR8][R12.64] ;  /* 0x000000080c0f7981 */ /* 0x000ee8000c1e1900 */
[----:B------:R-:W2:Y:S04]  /*0be0*/  LDG.E R20, desc[UR8][R12.64+0x4] ;  /* 0x000004080c147981 */ /* 0x000ea8000c1e1900 */
[----:B------:R-:W4:Y:S04]  /*0bf0*/  LDG.E R22, desc[UR8][R12.64+0x8] ;  /* 0x000008080c167981 */ /* 0x000f28000c1e1900 */
[----:B------:R-:W4:Y:S04]  /*0c00*/  LDG.E R21, desc[UR8][R2.64+0x8] ;  /* 0x0000080802157981 */ /* 0x000f28000c1e1900 */
[----:B------:R-:W5:Y:S04]  /*0c10*/  LDG.E R24, desc[UR8][R12.64+0xc] ;  /* 0x00000c080c187981 */ /* 0x000f68000c1e1900 */
[----:B------:R-:W5:Y:S01]  /*0c20*/  LDG.E R23, desc[UR8][R2.64+0xc] ;  /* 0x00000c0802177981 */ /* 0x000f62000c1e1900 */
[----:B------:R-:W-:-:S02]  /*0c30*/  VIADD R16, R16, 0x4 ;  /* 0x0000000410107836 */ /* 0x000fc40000000000 */
[----:B---3--:R-:W-:-:S04]  /*0c40*/  FFMA R15, R15, R4, R14 ;  /* 0x000000040f0f7223 */ /* 0x008fc8000000000e */
[----:B--2---:R-:W-:-:S04]  /*0c50*/  FFMA R15, R20, R19, R15 ;  /* 0x00000013140f7223 */ /* 0x004fc8000000000f */
[----:B----4-:R-:W-:-:S04]  /*0c60*/  FFMA R15, R22, R21, R15 ;  /* 0x00000015160f7223 */ /* 0x010fc8000000000f */
[----:B-----5:R-:W-:-:S07]  /*0c70*/  FFMA R14, R24, R23, R15 ;  /* 0x00000017180e7223 */ /* 0x020fce000000000f */
.L_x_34:
[----:B------:R-:W-:Y:S05]  /*0c80*/  @!P2 BRA `(.L_x_32) ;  /* 0x00000000005ca947 */ /* 0x000fea0003800000 */
[----:B------:R-:W0:Y:S01]  /*0c90*/  LDC.64 R4, c[0x0][0x388] ;  /* 0x0000e200ff047b82 */ /* 0x000e220000000a00 */
[-C--:B------:R-:W-:Y:S02]  /*0ca0*/  IADD3 R15, PT, PT, R11, R16.reuse, RZ ;  /* 0x000000100b0f7210 */ /* 0x080fe40007ffe0ff */
[----:B------:R-:W-:-:S05]  /*0cb0*/  IADD3 R13, PT, PT, R10, R16, RZ ;  /* 0x000000100a0d7210 */ /* 0x000fca0007ffe0ff */
[----:B------:R-:W1:Y:S01]  /*0cc0*/  LDC.64 R2, c[0x0][0x380] ;  /* 0x0000e000ff027b82 */ /* 0x000e620000000a00 */
[----:B0-----:R-:W-:-:S06]  /*0cd0*/  IMAD.WIDE.U32 R4, R15, 0x4, R4 ;  /* 0x000000040f047825 */ /* 0x001fcc00078e0004 */
[----:B------:R-:W2:Y:S01]  /*0ce0*/  LDG.E R4, desc[UR8][R4.64] ;  /* 0x0000000804047981 */ /* 0x000ea2000c1e1900 */
[----:B-1----:R-:W-:-:S05]  /*0cf0*/  IMAD.WIDE R2, R13, 0x4, R2 ;  /* 0x000000040d027825 */ /* 0x002fca00078e0202 */
[----:B------:R-:W2:Y:S01]  /*0d00*/  LDG.E R13, desc[UR8][R2.64] ;  /* 0x00000008020d7981 */ /* 0x000ea2000c1e1900 */
[----:B------:R-:W-:Y:S01]  /*0d10*/  ISETP.NE.AND P2, PT, R6, 0x1, PT ;  /* 0x000000010600780c */ /* 0x000fe20003f45270 */
[----:B--2---:R-:W-:-:S12]  /*0d20*/  FFMA R14, R13, R4, R14 ;  /* 0x000000040d0e7223 */ /* 0x004fd8000000000e */
[----:B------:R-:W-:Y:S05]  /*0d30*/  @!P2 BRA `(.L_x_32) ;  /* 0x000000000030a947 */ /* 0x000fea0003800000 */
[----:B------:R-:W0:Y:S01]  /*0d40*/  LDC.64 R4, c[0x0][0x388] ;  /* 0x0000e200ff047b82 */ /* 0x000e220000000a00 */
[----:B------:R-:W-:Y:S02]  /*0d50*/  IADD3 R11, P3, PT, R11, R16, RZ ;  /* 0x000000100b0b7210 */ /* 0x000fe40007f7e0ff */
[----:B------:R-:W-:Y:S02]  /*0d60*/  ISETP.NE.AND P2, PT, R6, 0x2, PT ;  /* 0x000000020600780c */ /* 0x000fe40003f45270 */
[----:B------:R-:W-:-:S11]  /*0d70*/  IADD3.X R10, PT, PT, RZ, RZ, RZ, P3, !PT ;  /* 0x000000ffff0a7210 */ /* 0x000fd60001ffe4ff */
[----:B------:R-:W2:Y:S01]  /*0d80*/  @P2 LDG.E R13, desc[UR8][R2.64+0x8] ;  /* 0x00000808020d2981 */ /* 0x000ea2000c1e1900 */
[----:B0-----:R-:W-:-:S04]  /*0d90*/  LEA R4, P3, R11, R4, 0x2 ;  /* 0x000000040b047211 */ /* 0x001fc800078610ff */
[----:B------:R-:W-:Y:S02]  /*0da0*/  LEA.HI.X R5, R11, R5, R10, 0x2, P3 ;  /* 0x000000050b057211 */ /* 0x000fe400018f140a */
[----:B------:R-:W3:Y:S04]  /*0db0*/  LDG.E R11, desc[UR8][R2.64+0x4] ;  /* 0x00000408020b7981 */ /* 0x000ee8000c1e1900 */
[----:B------:R-:W3:Y:S04]  /*0dc0*/  LDG.E R10, desc[UR8][R4.64+0x4] ;  /* 0x00000408040a7981 */ /* 0x000ee8000c1e1900 */
[----:B------:R-:W2:Y:S01]  /*0dd0*/  @P2 LDG.E R12, desc[UR8][R4.64+0x8] ;  /* 0x00000808040c2981 */ /* 0x000ea2000c1e1900 */
[----:B---3--:R-:W-:-:S04]  /*0de0*/  FFMA R14, R11, R10, R14 ;  /* 0x0000000a0b0e7223 */ /* 0x008fc8000000000e */
[----:B--2---:R-:W-:-:S07]  /*0df0*/  @P2 FFMA R14, R13, R12, R14 ;  /* 0x0000000c0d0e2223 */ /* 0x004fce000000000e */
.L_x_32:
[----:B------:R-:W-:Y:S05]  /*0e00*/  @P0 BRA `(.L_x_35) ;  /* 0xfffffff400600947 */ /* 0x000fea000383ffff */
.L_x_29:
[----:B------:R-:W0:Y:S02]  /*0e10*/  LDC.64 R2, c[0x0][0x390] ;  /* 0x0000e400ff027b82 */ /* 0x000e240000000a00 */
[----:B0-----:R-:W-:-:S05]  /*0e20*/  IMAD.WIDE R2, R7, 0x4, R2 ;  /* 0x0000000407027825 */ /* 0x001fca00078e0202 */
[----:B------:R-:W-:Y:S01]  /*0e30*/  STG.E desc[UR8][R2.64], R14 ;  /* 0x0000000e02007986 */ /* 0x000fe2000c101908 */
[----:B------:R-:W-:Y:S05]  /*0e40*/  EXIT ;  /* 0x000000000000794d */ /* 0x000fea0003800000 */
.L_x_36:
        /* <DEDUP_REMOVED lines=11> */
.L_x_45:


//--------------------- .text._Z10dot_kernelPfS_S_ii --------------------------
	.section	.text._Z10dot_kernelPfS_S_ii,"ax",@progbits
	.align	128
        .global         _Z10dot_kernelPfS_S_ii
        .type           _Z10dot_kernelPfS_S_ii,@function
        .size           _Z10dot_kernelPfS_S_ii,(.L_x_46 - _Z10dot_kernelPfS_S_ii)
        .other          _Z10dot_kernelPfS_S_ii,@"STO_CUDA_ENTRY STV_DEFAULT"
_Z10dot_kernelPfS_S_ii:
.text._Z10dot_kernelPfS_S_ii:
[----:B------:R-:W-:Y:S01]  /*0000*/  LDC R1, c[0x0][0x37c] ;  /* 0x0000df00ff017b82 */ /* 0x000fe20000000800 */
[----:B------:R-:W0:Y:S07]  /*0010*/  S2R R5, SR_TID.X ;  /* 0x0000000000057919 */ /* 0x000e2e0000002100 */
[----:B------:R-:W0:Y:S01]  /*0020*/  LDC R0, c[0x0][0x360] ;  /* 0x0000d800ff007b82 */ /* 0x000e220000000800 */
[----:B------:R-:W1:Y:S07]  /*0030*/  S2R R7, SR_TID.Y ;  /* 0x0000000000077919 */ /* 0x000e6e0000002200 */
[----:B------:R-:W0:Y:S08]  /*0040*/  S2UR UR4, SR_CTAID.X ;  /* 0x00000000000479c3 */ /* 0x000e300000002500 */
        /* <DEDUP_REMOVED lines=9> */
[----:B------:R-:W-:Y:S01]  /*00e0*/  ISETP.GE.AND P0, PT, R2, 0x1, PT ;  /* 0x000000010200780c */ /* 0x000fe20003f06270 */
[----:B------:R-:W0:Y:S01]  /*00f0*/  LDCU.64 UR6, c[0x0][0x358] ;  /* 0x00006b00ff0677ac */ /* 0x000e220008000a00 */
[----:B------:R-:W-:-:S11]  /*0100*/  HFMA2 R23, -RZ, RZ, 0, 0 ;  /* 0x00000000ff177431 */ /* 0x000fd600000001ff */
[----:B------:R-:W-:Y:S05]  /*0110*/  @!P0 BRA `(.L_x_37) ;  /* 0x00000008001c8947 */ /* 0x000fea0003800000 */
[----:B------:R-:W-:Y:S02]  /*0120*/  IABS R7, R3 ;  /* 0x0000000300077213 */ /* 0x000fe40000000000 */
[----:B------:R-:W-:Y:S02]  /*0130*/  LOP3.LUT R27, R2, 0x7, RZ, 0xc0, !PT ;  /* 0x00000007021b7812 */ /* 0x000fe400078ec0ff */
[----:B------:R-:W1:Y:S01]  /*0140*/  I2F.RP R6, R7 ;  /* 0x0000000700067306 */ /* 0x000e620000209400 */
[----:B------:R-:W-:Y:S02]  /*0150*/  MOV R23, RZ ;  /* 0x000000ff00177202 */ /* 0x000fe40000000f00 */
[----:B------:R-:W-:-:S05]  /*0160*/  MOV R18, RZ ;  /* 0x000000ff00127202 */ /* 0x000fca0000000f00 */
[----:B-1----:R-:W1:Y:S02]  /*0170*/  MUFU.RCP R6, R6 ;  /* 0x0000000600067308 */ /* 0x002e640000001000 */
[----:B-1----:R-:W-:-:S06]  /*0180*/  IADD3 R4, PT, PT, R6, 0xffffffe, RZ ;  /* 0x0ffffffe06047810 */ /* 0x002fcc0007ffe0ff */
[----:B------:R1:W2:Y:S02]  /*0190*/  F2I.FTZ.U32.TRUNC.NTZ R5, R4 ;  /* 0x0000000400057305 */ /* 0x0002a4000021f000 */
[----:B-1----:R-:W-:Y:S02]  /*01a0*/  MOV R4, RZ ;  /* 0x000000ff00047202 */ /* 0x002fe40000000f00 */
[----:B--2---:R-:W-:-:S05]  /*01b0*/  IADD3 R8, PT, PT, RZ, -R5, RZ ;  /* 0x80000005ff087210 */ /* 0x004fca0007ffe0ff */
[----:B------:R-:W-:Y:S01]  /*01c0*/  IMAD R9, R8, R7, RZ ;  /* 0x0000000708097224 */ /* 0x000fe200078e02ff */
[----:B------:R-:W-:-:S03]  /*01d0*/  IABS R8, R0 ;  /* 0x0000000000087213 */ /* 0x000fc60000000000 */
[----:B------:R-:W-:Y:S01]  /*01e0*/  IMAD.HI.U32 R5, R5, R9, R4 ;  /* 0x0000000905057227 */ /* 0x000fe200078e0004 */
[----:B------:R-:W-:-:S04]  /*01f0*/  LOP3.LUT R4, R0, R3, RZ, 0x3c, !PT ;  /* 0x0000000300047212 */ /* 0x000fc800078e3cff */
[----:B------:R-:W-:Y:S01]  /*0200*/  ISETP.GE.AND P1, PT, R4, RZ, PT ;  /* 0x000000ff0400720c */ /* 0x000fe20003f26270 */
[----:B------:R-:W-:-:S05]  /*0210*/  IMAD.HI.U32 R5, R5, R8, RZ ;  /* 0x0000000805057227 */ /* 0x000fca00078e00ff */
[----:B------:R-:W-:-:S05]  /*0220*/  IADD3 R6, PT, PT, -R5, RZ, RZ ;  /* 0x000000ff05067210 */ /* 0x000fca0007ffe1ff */
[----:B------:R-:W-:-:S05]  /*0230*/  IMAD R6, R7, R6, R8 ;  /* 0x0000000607067224 */ /* 0x000fca00078e0208 */
[----:B------:R-:W-:-:S13]  /*0240*/  ISETP.GT.U32.AND P2, PT, R7, R6, PT ;  /* 0x000000060700720c */ /* 0x000fda0003f44070 */
[-C--:B------:R-:W-:Y:S02]  /*0250*/  @!P2 IADD3 R6, PT, PT, R6, -R7.reuse, RZ ;  /* 0x800000070606a210 */ /* 0x080fe40007ffe0ff */
[----:B------:R-:W-:Y:S02]  /*0260*/  @!P2 IADD3 R5, PT, PT, R5, 0x1, RZ ;  /* 0x000000010505a810 */ /* 0x000fe40007ffe0ff */
[----:B------:R-:W-:Y:S02]  /*0270*/  ISETP.GE.U32.AND P0, PT, R6, R7, PT ;  /* 0x000000070600720c */ /* 0x000fe40003f06070 */
[----:B------:R-:W-:-:S11]  /*0280*/  ISETP.NE.AND P2, PT, R3, RZ, PT ;  /* 0x000000ff0300720c */ /* 0x000fd60003f45270 */
[----:B------:R-:W-:Y:S02]  /*0290*/  @P0 IADD3 R5, PT, PT, R5, 0x1, RZ ;  /* 0x0000000105050810 */ /* 0x000fe40007ffe0ff */
[----:B------:R-:W-:Y:S02]  /*02a0*/  ISETP.GE.U32.AND P0, PT, R2, 0x8, PT ;  /* 0x000000080200780c */ /* 0x000fe40003f06070 */
[----:B------:R-:W-:Y:S02]  /*02b0*/  @!P1 IADD3 R5, PT, PT, -R5, RZ, RZ ;  /* 0x000000ff05059210 */ /* 0x000fe40007ffe1ff */
[----:B------:R-:W-:Y:S02]  /*02c0*/  @!P2 LOP3.LUT R5, RZ, R3, RZ, 0x33, !PT ;  /* 0x00000003ff05a212 */ /* 0x000fe400078e33ff */
[----:B------:R-:W-:Y:S02]  /*02d0*/  ISETP.NE.AND P1, PT, R27, RZ, PT ;  /* 0x000000ff1b00720c */ /* 0x000fe40003f25270 */
[C---:B------:R-:W-:Y:S01]  /*02e0*/  IADD3 R19, PT, PT, -R5.reuse, RZ, RZ ;  /* 0x000000ff05137210 */ /* 0x040fe20007ffe1ff */
[----:B------:R-:W-:-:S04]  /*02f0*/  IMAD R17, R5, R2, RZ ;  /* 0x0000000205117224 */ /* 0x000fc800078e02ff */
[----:B------:R-:W-:Y:S01]  /*0300*/  IMAD R19, R3, R19, R0 ;  /* 0x0000001303137224 */ /* 0x000fe200078e0200 */
[----:B------:R-:W-:Y:S06]  /*0310*/  @!P0 BRA `(.L_x_38) ;  /* 0x0000000000c48947 */ /* 0x000fec0003800000 */
[----:B------:R-:W1:Y:S01]  /*0320*/  LDCU.64 UR4, c[0x0][0x388] ;  /* 0x00007100ff0477ac */ /* 0x000e620008000a00 */
[----:B------:R-:W-:Y:S02]  /*0330*/  LOP3.LUT R18, R2, 0x7ffffff8, RZ, 0xc0, !PT ;  /* 0x7ffffff802127812 */ /* 0x000fe400078ec0ff */
[----:B------:R-:W-:Y:S02]  /*0340*/  MOV R23, RZ ;  /* 0x000000ff00177202 */ /* 0x000fe40000000f00 */
[----:B------:R-:W-:Y:S02]  /*0350*/  MOV R16, R17 ;  /* 0x0000001100107202 */ /* 0x000fe40000000f00 */
[----:B------:R-:W-:Y:S02]  /*0360*/  MOV R22, R19 ;  /* 0x0000001300167202 */ /* 0x000fe40000000f00 */
[----:B------:R-:W-:Y:S01]  /*0370*/  IADD3 R20, PT, PT, -R18, RZ, RZ ;  /* 0x000000ff12147210 */ /* 0x000fe20007ffe1ff */
[----:B-1----:R-:W-:-:S04]  /*0380*/  UIADD3 UR4, UP0, UPT, UR4, 0x10, URZ ;  /* 0x0000001004047890 */ /* 0x002fc8000ff1e0ff */
[----:B------:R-:W-:-:S12]  /*0390*/  UIADD3.X UR5, UPT, UPT, URZ, UR5, URZ, UP0, !UPT ;  /* 0x00000005ff057290 */ /* 0x000fd800087fe4ff */
.L_x_39:
[----:B------:R-:W1:Y:S01]  /*03a0*/  LDC.64 R12, c[0x0][0x380] ;  /* 0x0000e000ff0c7b82 */ /* 0x000e620000000a00 */
[----:B------:R-:W-:Y:S02]  /*03b0*/  MOV R4, UR4 ;  /* 0x0000000400047c02 */ /* 0x000fe40008000f00 */
[----:B------:R-:W-:-:S03]  /*03c0*/  MOV R5, UR5 ;  /* 0x0000000500057c02 */ /* 0x000fc60008000f00 */
[----:B------:R-:W-:-:S05]  /*03d0*/  IMAD.WIDE R4, R16, 0x4, R4 ;  /* 0x0000000410047825 */ /* 0x000fca00078e0204 */
[----:B0-----:R-:W2:Y:S04]  /*03e0*/  LDG.E R26, desc[UR6][R4.64+-0x10] ;  /* 0xfffff006041a7981 */ /* 0x001ea8000c1e1900 */
[----:B------:R-:W3:Y:S04]  /*03f0*/  LDG.E R24, desc[UR6][R4.64+-0xc] ;  /* 0xfffff40604187981 */ /* 0x000ee8000c1e1900 */
[----:B------:R-:W4:Y:S01]  /*0400*/  LDG.E R25, desc[UR6][R4.64+-0x8] ;  /* 0xfffff80604197981 */ /* 0x000f22000c1e1900 */
[----:B-1----:R-:W-:-:S05]  /*0410*/  IMAD.WIDE R12, R22, 0x4, R12 ;  /* 0x00000004160c7825 */ /* 0x002fca00078e020c */
[----:B------:R0:W2:Y:S01]  /*0420*/  LDG.E R28, desc[UR6][R12.64] ;  /* 0x000000060c1c7981 */ /* 0x0000a2000c1e1900 */
[----:B------:R-:W-:-:S05]  /*0430*/  IMAD.WIDE R14, R3, 0x4, R12 ;  /* 0x00000004030e7825 */ /* 0x000fca00078e020c */
[----:B------:R1:W3:Y:S01]  /*0440*/  LDG.E R21, desc[UR6][R14.64] ;  /* 0x000000060e157981 */ /* 0x0002e2000c1e1900 */
[----:B------:R-:W-:-:S04]  /*0450*/  IMAD.WIDE R8, R3, 0x4, R14 ;  /* 0x0000000403087825 */ /* 0x000fc800078e020e */
[C---:B------:R-:W-:Y:S02]  /*0460*/  IMAD.WIDE R6, R3.reuse, 0x4, R8 ;  /* 0x0000000403067825 */ /* 0x040fe400078e0208 */
[----:B------:R-:W4:Y:S02]  /*0470*/  LDG.E R8, desc[UR6][R8.64] ;  /* 0x0000000608087981 */ /* 0x000f24000c1e1900 */
[----:B------:R-:W-:-:S05]  /*0480*/  IMAD.WIDE R10, R3, 0x4, R6 ;  /* 0x00000004030a7825 */ /* 0x000fca00078e0206 */
[----:B------:R-:W5:Y:S01]  /*0490*/  LDG.E R29, desc[UR6][R10.64] ;  /* 0x000000060a1d7981 */ /* 0x000f62000c1e1900 */
[----:B0-----:R-:W-:-:S03]  /*04a0*/  IMAD.WIDE R12, R3, 0x4, R10 ;  /* 0x00000004030c7825 */ /* 0x001fc600078e020a */
[----:B------:R0:W5:Y:S04]  /*04b0*/  LDG.E R9, desc[UR6][R6.64] ;  /* 0x0000000606097981 */ /* 0x000168000c1e1900 */
[----:B------:R-:W5:Y:S01]  /*04c0*/  LDG.E R10, desc[UR6][R4.64+-0x4] ;  /* 0xfffffc06040a7981 */ /* 0x000f62000c1e1900 */
[----:B-1----:R-:W-:-:S03]  /*04d0*/  IMAD.WIDE R14, R3, 0x4, R12 ;  /* 0x00000004030e7825 */ /* 0x002fc600078e020c */
[----:B------:R-:W5:Y:S01]  /*04e0*/  LDG.E R11, desc[UR6][R4.64+0x8] ;  /* 0x00000806040b7981 */ /* 0x000f62000c1e1900 */
[----:B0-----:R-:W-:-:S06]  /*04f0*/  IMAD.WIDE R6, R3, 0x4, R14 ;  /* 0x0000000403067825 */ /* 0x001fcc00078e020e */
[----:B------:R-:W5:Y:S01]  /*0500*/  LDG.E R6, desc[UR6][R6.64] ;  /* 0x0000000606067981 */ /* 0x000f62000c1e1900 */
[----:B--2---:R-:W-:-:S03]  /*0510*/  FFMA R26, R28, R26, R23 ;  /* 0x0000001a1c1a7223 */ /* 0x004fc60000000017 */
[----:B------:R-:W2:Y:S04]  /*0520*/  LDG.E R28, desc[UR6][R4.64] ;  /* 0x00000006041c7981 */ /* 0x000ea8000c1e1900 */
[----:B------:R-:W2:Y:S04]  /*0530*/  LDG.E R23, desc[UR6][R12.64] ;  /* 0x000000060c177981 */ /* 0x000ea8000c1e1900 */
[----:B------:R-:W2:Y:S04]  /*0540*/  LDG.E R12, desc[UR6][R4.64+0x4] ;  /* 0x00000406040c7981 */ /* 0x000ea8000c1e1900 */
[----:B------:R-:W2:Y:S04]  /*0550*/  LDG.E R13, desc[UR6][R4.64+0xc] ;  /* 0x00000c06040d7981 */ /* 0x000ea8000c1e1900 */
[----:B------:R-:W2:Y:S01]  /*0560*/  LDG.E R4, desc[UR6][R14.64] ;  /* 0x000000060e047981 */ /* 0x000ea2000c1e1900 */
[----:B---3--:R-:W-:Y:S01]  /*0570*/  FFMA R21, R21, R24, R26 ;  /* 0x0000001815157223 */ /* 0x008fe2000000001a */
[----:B------:R-:W-:-:S03]  /*0580*/  IADD3 R20, PT, PT, R20, 0x8, RZ ;  /* 0x0000000814147810 */ /* 0x000fc60007ffe0ff */
[----:B----4-:R-:W-:Y:S01]  /*0590*/  FFMA R8, R8, R25, R21 ;  /* 0x0000001908087223 */ /* 0x010fe20000000015 */
[----:B------:R-:W-:-:S03]  /*05a0*/  ISETP.NE.AND P0, PT, R20, RZ, PT ;  /* 0x000000ff1400720c */ /* 0x000fc60003f05270 */
[----:B-----5:R-:W-:Y:S01]  /*05b0*/  FFMA R8, R9, R10, R8 ;  /* 0x0000000a09087223 */ /* 0x020fe20000000008 */
[----:B------:R-:W-:Y:S02]  /*05c0*/  LEA R22, R3, R22, 0x3 ;  /* 0x0000001603167211 */ /* 0x000fe400078e18ff */
[----:B------:R-:W-:Y:S01]  /*05d0*/  IADD3 R16, PT, PT, R16, 0x8, RZ ;  /* 0x0000000810107810 */ /* 0x000fe20007ffe0ff */
[----:B--2---:R-:W-:-:S04]  /*05e0*/  FFMA R8, R29, R28, R8 ;  /* 0x0000001c1d087223 */ /* 0x004fc80000000008 */
[----:B------:R-:W-:-:S04]  /*05f0*/  FFMA R23, R23, R12, R8 ;  /* 0x0000000c17177223 */ /* 0x000fc80000000008 */
[----:B------:R-:W-:-:S04]  /*0600*/  FFMA R23, R4, R11, R23 ;  /* 0x0000000b04177223 */ /* 0x000fc80000000017 */
[----:B------:R-:W-:Y:S01]  /*0610*/  FFMA R23, R6, R13, R23 ;  /* 0x0000000d06177223 */ /* 0x000fe20000000017 */
[----:B------:R-:W-:Y:S06]  /*0620*/  @P0 BRA `(.L_x_39) ;  /* 0xfffffffc005c0947 */ /* 0x000fec000383ffff */
.L_x_38:
[----:B------:R-:W-:Y:S05]  /*0630*/  @!P1 BRA `(.L_x_37) ;  /* 0x0000000000d49947 */ /* 0x000fea0003800000 */
[----:B------:R-:W-:Y:S02]  /*0640*/  ISETP.GE.U32.AND P0, PT, R27, 0x4, PT ;  /* 0x000000041b00780c */ /* 0x000fe40003f06070 */
[----:B------:R-:W-:-:S04]  /*0650*/  LOP3.LUT R14, R2, 0x3, RZ, 0xc0, !PT ;  /* 0x00000003020e7812 */ /* 0x000fc800078ec0ff */
[----:B------:R-:W-:-:S07]  /*0660*/  ISETP.NE.AND P1, PT, R14, RZ, PT ;  /* 0x000000ff0e00720c */ /* 0x000fce0003f25270 */
[----:B------:R-:W-:Y:S06]  /*0670*/  @!P0 BRA `(.L_x_40) ;  /* 0x0000000000588947 */ /* 0x000fec0003800000 */
[----:B------:R-:W1:Y:S01]  /*0680*/  LDC.64 R10, c[0x0][0x380] ;  /* 0x0000e000ff0a7b82 */ /* 0x000e620000000a00 */
[----:B------:R-:W-:Y:S01]  /*0690*/  IMAD R7, R18, R3, R19 ;  /* 0x0000000312077224 */ /* 0x000fe200078e0213 */
[----:B------:R-:W-:-:S06]  /*06a0*/  IADD3 R9, PT, PT, R17, R18, RZ ;  /* 0x0000001211097210 */ /* 0x000fcc0007ffe0ff */
[----:B------:R-:W2:Y:S01]  /*06b0*/  LDC.64 R4, c[0x0][0x388] ;  /* 0x0000e200ff047b82 */ /* 0x000ea20000000a00 */
[----:B-1----:R-:W-:-:S04]  /*06c0*/  IMAD.WIDE R10, R7, 0x4, R10 ;  /* 0x00000004070a7825 */ /* 0x002fc800078e020a */
[----:B------:R-:W-:Y:S02]  /*06d0*/  IMAD.WIDE R12, R3, 0x4, R10 ;  /* 0x00000004030c7825 */ /* 0x000fe400078e020a */
[----:B0-----:R-:W3:Y:S02]  /*06e0*/  LDG.E R10, desc[UR6][R10.64] ;  /* 0x000000060a0a7981 */ /* 0x001ee4000c1e1900 */
[----:B--2---:R-:W-:-:S04]  /*06f0*/  IMAD.WIDE R4, R9, 0x4, R4 ;  /* 0x0000000409047825 */ /* 0x004fc800078e0204 */
[C---:B------:R-:W-:Y:S01]  /*0700*/  IMAD.WIDE R6, R3.reuse, 0x4, R12 ;  /* 0x0000000403067825 */ /* 0x040fe200078e020c */
[----:B------:R-:W3:Y:S04]  /*0710*/  LDG.E R15, desc[UR6][R4.64] ;  /* 0x00000006040f7981 */ /* 0x000ee8000c1e1900 */
[----:B------:R-:W2:Y:S01]  /*0720*/  LDG.E R12, desc[UR6][R12.64] ;  /* 0x000000060c0c7981 */ /* 0x000ea2000c1e1900 */
[----:B------:R-:W-:-:S03]  /*0730*/  IMAD.WIDE R8, R3, 0x4, R6 ;  /* 0x0000000403087825 */ /* 0x000fc600078e0206 */
[----:B------:R-:W2:Y:S04]  /*0740*/  LDG.E R16, desc[UR6][R4.64+0x4] ;  /* 0x0000040604107981 */ /* 0x000ea8000c1e1900 */
[----:B------:R-:W4:Y:S04]  /*0750*/  LDG.E R6, desc[UR6][R6.64] ;  /* 0x0000000606067981 */ /* 0x000f28000c1e1900 */
[----:B------:R-:W4:Y:S04]  /*0760*/  LDG.E R20, desc[UR6][R4.64+0x8] ;  /* 0x0000080604147981 */ /* 0x000f28000c1e1900 */
[----:B------:R-:W5:Y:S04]  /*0770*/  LDG.E R8, desc[UR6][R8.64] ;  /* 0x0000000608087981 */ /* 0x000f68000c1e1900 */
[----:B------:R-:W5:Y:S01]  /*0780*/  LDG.E R21, desc[UR6][R4.64+0xc] ;  /* 0x00000c0604157981 */ /* 0x000f62000c1e1900 */
[----:B------:R-:W-:Y:S01]  /*0790*/  IADD3 R18, PT, PT, R18, 0x4, RZ ;  /* 0x0000000412127810 */ /* 0x000fe20007ffe0ff */
[----:B---3--:R-:W-:-:S04]  /*07a0*/  FFMA R15, R10, R15, R23 ;  /* 0x0000000f0a0f7223 */ /* 0x008fc80000000017 */
[----:B--2---:R-:W-:-:S04]  /*07b0*/  FFMA R15, R12, R16, R15 ;  /* 0x000000100c0f7223 */ /* 0x004fc8000000000f */
[----:B----4-:R-:W-:-:S04]  /*07c0*/  FFMA R15, R6, R20, R15 ;  /* 0x00000014060f7223 */ /* 0x010fc8000000000f */
[----:B-----5:R-:W-:-:S07]  /*07d0*/  FFMA R23, R8, R21, R15 ;  /* 0x0000001508177223 */ /* 0x020fce000000000f */
.L_x_40:
[----:B------:R-:W-:Y:S05]  /*07e0*/  @!P1 BRA `(.L_x_37) ;  /* 0x0000000000689947 */ /* 0x000fea0003800000 */
[----:B------:R-:W1:Y:S01]  /*07f0*/  LDC.64 R10, c[0x0][0x380] ;  /* 0x0000e000ff0a7b82 */ /* 0x000e620000000a00 */
[----:B------:R-:W-:Y:S02]  /*0800*/  ISETP.NE.AND P0, PT, R14, 0x1, PT ;  /* 0x000000010e00780c */ /* 0x000fe40003f05270 */
[----:B------:R-:W-:-:S04]  /*0810*/  LOP3.LUT R2, R2, 0x1, RZ, 0xc0, !PT ;  /* 0x0000000102027812 */ /* 0x000fc800078ec0ff */
[----:B------:R-:W-:Y:S01]  /*0820*/  ISETP.NE.U32.AND P1, PT, R2, 0x1, PT ;  /* 0x000000010200780c */ /* 0x000fe20003f25070 */
[----:B------:R-:W2:Y:S06]  /*0830*/  LDC.64 R8, c[0x0][0x388] ;  /* 0x0000e200ff087b82 */ /* 0x000eac0000000a00 */
[----:B------:R-:W-:Y:S02]  /*0840*/  @P0 IMAD R13, R18, R3, R19 ;  /* 0x00000003120d0224 */ /* 0x000fe400078e0213 */
[----:B------:R-:W3:Y:S08]  /*0850*/  LDC.64 R6, c[0x0][0x380] ;  /* 0x0000e000ff067b82 */ /* 0x000ef00000000a00 */
[----:B------:R-:W4:Y:S01]  /*0860*/  LDC.64 R4, c[0x0][0x388] ;  /* 0x0000e200ff047b82 */ /* 0x000f220000000a00 */
[----:B-1----:R-:W-:Y:S01]  /*0870*/  @P0 IMAD.WIDE R10, R13, 0x4, R10 ;  /* 0x000000040d0a0825 */ /* 0x002fe200078e020a */
[----:B------:R-:W-:-:S02]  /*0880*/  @P0 IADD3 R13, PT, PT, R17, R18, RZ ;  /* 0x00000012110d0210 */ /* 0x000fc40007ffe0ff */
[----:B------:R-:W-:-:S03]  /*0890*/  @P0 IADD3 R18, PT, PT, R18, 0x2, RZ ;  /* 0x0000000212120810 */ /* 0x000fc60007ffe0ff */
[----:B--2---:R-:W-:Y:S01]  /*08a0*/  @P0 IMAD.WIDE R8, R13, 0x4, R8 ;  /* 0x000000040d080825 */ /* 0x004fe200078e0208 */
[----:B------:R-:W-:-:S03]  /*08b0*/  @!P1 IADD3 R17, PT, PT, R17, R18, RZ ;  /* 0x0000001211119210 */ /* 0x000fc60007ffe0ff */
[----:B------:R-:W-:Y:S01]  /*08c0*/  @P0 IMAD.WIDE R12, R3, 0x4, R10 ;  /* 0x00000004030c0825 */ /* 0x000fe200078e020a */
[----:B0-----:R-:W2:Y:S03]  /*08d0*/  @P0 LDG.E R2, desc[UR6][R8.64] ;  /* 0x0000000608020981 */ /* 0x001ea6000c1e1900 */
[----:B------:R-:W-:Y:S01]  /*08e0*/  @!P1 IMAD R3, R18, R3, R19 ;  /* 0x0000000312039224 */ /* 0x000fe200078e0213 */
[----:B------:R-:W2:Y:S03]  /*08f0*/  @P0 LDG.E R10, desc[UR6][R10.64] ;  /* 0x000000060a0a0981 */ /* 0x000ea6000c1e1900 */
[----:B---3--:R-:W-:Y:S01]  /*0900*/  @!P1 IMAD.WIDE R6, R3, 0x4, R6 ;  /* 0x0000000403069825 */ /* 0x008fe200078e0206 */
[----:B------:R-:W3:Y:S03]  /*0910*/  @P0 LDG.E R13, desc[UR6][R12.64] ;  /* 0x000000060c0d0981 */ /* 0x000ee6000c1e1900 */
[----:B----4-:R-:W-:Y:S01]  /*0920*/  @!P1 IMAD.WIDE R4, R17, 0x4, R4 ;  /* 0x0000000411049825 */ /* 0x010fe200078e0204 */
[----:B------:R-:W3:Y:S04]  /*0930*/  @P0 LDG.E R3, desc[UR6][R8.64+0x4] ;  /* 0x0000040608030981 */ /* 0x000ee8000c1e1900 */
[----:B------:R-:W4:Y:S04]  /*0940*/  @!P1 LDG.E R6, desc[UR6][R6.64] ;  /* 0x0000000606069981 */ /* 0x000f28000c1e1900 */
[----:B------:R-:W4:Y:S01]  /*0950*/  @!P1 LDG.E R4, desc[UR6][R4.64] ;  /* 0x0000000604049981 */ /* 0x000f22000c1e1900 */
[----:B--2---:R-:W-:-:S04]  /*0960*/  @P0 FFMA R2, R10, R2, R23 ;  /* 0x000000020a020223 */ /* 0x004fc80000000017 */
[----:B---3--:R-:W-:-:S04]  /*0970*/  @P0 FFMA R23, R13, R3, R2 ;  /* 0x000000030d170223 */ /* 0x008fc80000000002 */
[----:B----4-:R-:W-:-:S07]  /*0980*/  @!P1 FFMA R23, R6, R4, R23 ;  /* 0x0000000406179223 */ /* 0x010fce0000000017 */
.L_x_37:
[----:B------:R-:W1:Y:S02]  /*0990*/  LDC.64 R2, c[0x0][0x390] ;  /* 0x0000e400ff027b82 */ /* 0x000e640000000a00 */
[----:B-1----:R-:W-:-:S05]  /*09a0*/  IMAD.WIDE R2, R0, 0x4, R2 ;  /* 0x0000000400027825 */ /* 0x002fca00078e0202 */
[----:B0-----:R-:W-:Y:S01]  /*09b0*/  STG.E desc[UR6][R2.64], R23 ;  /* 0x0000001702007986 */ /* 0x001fe2000c101906 */
[----:B------:R-:W-:Y:S05]  /*09c0*/  EXIT ;  /* 0x000000000000794d */ /* 0x000fea0003800000 */
.L_x_41:
        /* <DEDUP_REMOVED lines=11> */
.L_x_46:


//--------------------- .nv.shared.reserved.0     --------------------------
	.section	.nv.shared.reserved.0,"aw",@nobits
	.weak		__nv_reservedSMEM_offset_0_alias
	.size		__nv_reservedSMEM_offset_0_alias, 0, 64
	.other		__nv_reservedSMEM_offset_0_alias,@"STO_CUDA_RESERVED_SHARED STV_DEFAULT"
__nv_reservedSMEM_offset_0_alias:
	.zero		0
	.zero		64


//--------------------- .nv.constant0._Z14softmax_kerneliiPfS_ --------------------------
	.section	.nv.constant0._Z14softmax_kerneliiPfS_,"a",@progbits
	.sectionflags	@""
	.align	4
.nv.constant0._Z14softmax_kerneliiPfS_:
	.zero		920


//--------------------- .nv.constant0._Z18convolve_kernel_3dPKfS0_Pfiiiii --------------------------
	.section	.nv.constant0._Z18convolve_kernel_3dPKfS0_Pfiiiii,"a",@progbits
	.sectionflags	@""
	.align	4
.nv.constant0._Z18convolve_kernel_3dPKfS0_Pfiiiii:
	.zero		940


//--------------------- .nv.constant0._Z15convolve_kernelPfS_S_iiii --------------------------
	.section	.nv.constant0._Z15convolve_kernelPfS_S_iiii,"a",@progbits
	.sectionflags	@""
	.align	4
.nv.constant0._Z15convolve_kernelPfS_S_iiii:
	.zero		936


//--------------------- .nv.constant0._Z10dot_kernelPfS_S_ii --------------------------
	.section	.nv.constant0._Z10dot_kernelPfS_S_ii,"a",@progbits
	.sectionflags	@""
	.align	4
.nv.constant0._Z10dot_kernelPfS_S_ii:
	.zero		928


//--------------------- SYMBOLS --------------------------

	.type		.nv.reservedSmem.offset0,@object
	.size		.nv.reservedSmem.offset0,0x4
